	.headerflags	@"EF_CUDA_TEXMODE_UNIFIED EF_CUDA_64BIT_ADDRESS EF_CUDA_SM86 EF_CUDA_VIRTUAL_SM(EF_CUDA_SM86)"
	.elftype	@"ET_EXEC"


//--------------------- .nv.info                  --------------------------
	.section	.nv.info,"",@"SHT_CUDA_INFO"
	.align	4


	//----- nvinfo : EIATTR_REGCOUNT
	.align		4
        /*0000*/ 	.byte	0x04, 0x2f
        /*0002*/ 	.short	(.L_1 - .L_0)
	.align		4
.L_0:
        /*0004*/ 	.word	index@(triton_mm)
        /*0008*/ 	.word	0x000000fb


	//----- nvinfo : EIATTR_MIN_STACK_SIZE
	.align		4
.L_1:
        /*000c*/ 	.byte	0x04, 0x12
        /*000e*/ 	.short	(.L_3 - .L_2)
	.align		4
.L_2:
        /*0010*/ 	.word	index@(triton_mm)
        /*0014*/ 	.word	0x00000000


	//----- nvinfo : EIATTR_FRAME_SIZE
	.align		4
.L_3:
        /*0018*/ 	.byte	0x04, 0x11
        /*001a*/ 	.short	(.L_5 - .L_4)
	.align		4
.L_4:
        /*001c*/ 	.word	index@(triton_mm)
        /*0020*/ 	.word	0x00000000


	//----- nvinfo : EIATTR_MIN_STACK_SIZE
	.align		4
.L_5:
        /*0024*/ 	.byte	0x04, 0x12
        /*0026*/ 	.short	(.L_7 - .L_6)
	.align		4
.L_6:
        /*0028*/ 	.word	index@(triton_mm)
        /*002c*/ 	.word	0x00000000
.L_7:


//--------------------- .nv.info.triton_mm        --------------------------
	.section	.nv.info.triton_mm,"",@"SHT_CUDA_INFO"
	.sectionflags	@""
	.align	4


	//----- nvinfo : EIATTR_CUDA_API_VERSION
	.align		4
        /*0000*/ 	.byte	0x04, 0x37
        /*0002*/ 	.short	(.L_9 - .L_8)
.L_8:
        /*0004*/ 	.word	0x0000007c


	//----- nvinfo : EIATTR_SW2861232_WAR
	.align		4
.L_9:
        /*0008*/ 	.byte	0x01, 0x35
	.zero		2


	//----- nvinfo : EIATTR_PARAM_CBANK
	.align		4
        /*000c*/ 	.byte	0x04, 0x0a
        /*000e*/ 	.short	(.L_11 - .L_10)
	.align		4
.L_10:
        /*0010*/ 	.word	index@(.nv.constant0.triton_mm)
        /*0014*/ 	.short	0x0160
        /*0016*/ 	.short	0x0020


	//----- nvinfo : EIATTR_CBANK_PARAM_SIZE
	.align		4
.L_11:
        /*0018*/ 	.byte	0x03, 0x19
        /*001a*/ 	.short	0x0020


	//----- nvinfo : EIATTR_KPARAM_INFO
	.align		4
        /*001c*/ 	.byte	0x04, 0x17
        /*001e*/ 	.short	(.L_13 - .L_12)
.L_12:
        /*0020*/ 	.word	0x00000000
        /*0024*/ 	.short	0x0003
        /*0026*/ 	.short	0x0018
        /*0028*/ 	.byte	0x00, 0xf4, 0x21, 0x00


	//----- nvinfo : EIATTR_KPARAM_INFO
	.align		4
.L_13:
        /*002c*/ 	.byte	0x04, 0x17
        /*002e*/ 	.short	(.L_15 - .L_14)
.L_14:
        /*0030*/ 	.word	0x00000000
        /*0034*/ 	.short	0x0002
        /*0036*/ 	.short	0x0010
        /*0038*/ 	.byte	0x00, 0xf4, 0x21, 0x00


	//----- nvinfo : EIATTR_KPARAM_INFO
	.align		4
.L_15:
        /*003c*/ 	.byte	0x04, 0x17
        /*003e*/ 	.short	(.L_17 - .L_16)
.L_16:
        /*0040*/ 	.word	0x00000000
        /*0044*/ 	.short	0x0001
        /*0046*/ 	.short	0x0008
        /*0048*/ 	.byte	0x00, 0xf4, 0x21, 0x00


	//----- nvinfo : EIATTR_KPARAM_INFO
	.align		4
.L_17:
        /*004c*/ 	.byte	0x04, 0x17
        /*004e*/ 	.short	(.L_19 - .L_18)
.L_18:
        /*0050*/ 	.word	0x00000000
        /*0054*/ 	.short	0x0000
        /*0056*/ 	.short	0x0000
        /*0058*/ 	.byte	0x00, 0xf4, 0x21, 0x00


	//----- nvinfo : EIATTR_MAXREG_COUNT
	.align		4
.L_19:
        /*005c*/ 	.byte	0x03, 0x1b
        /*005e*/ 	.short	0x00ff


	//----- nvinfo : EIATTR_EXIT_INSTR_OFFSETS
	.align		4
        /*0060*/ 	.byte	0x04, 0x1c
        /*0062*/ 	.short	(.L_21 - .L_20)


	//   ....[0]....
.L_20:
        /*0064*/ 	.word	0x00003ee0


	//   ....[1]....
        /*0068*/ 	.word	0x00003f30


	//----- nvinfo : EIATTR_REQNTID
	.align		4
.L_21:
        /*006c*/ 	.byte	0x04, 0x10
        /*006e*/ 	.short	(.L_23 - .L_22)
.L_22:
        /*0070*/ 	.word	0x00000100
        /*0074*/ 	.word	0x00000001
        /*0078*/ 	.word	0x00000001
.L_23:


//--------------------- .nv.callgraph             --------------------------
	.section	.nv.callgraph,"",@"SHT_CUDA_CALLGRAPH"
	.align	4
	.sectionentsize	8
	.align		4
        /*0000*/ 	.word	0x00000000
	.align		4
        /*0004*/ 	.word	0xffffffff
	.align		4
        /*0008*/ 	.word	0x00000000
	.align		4
        /*000c*/ 	.word	0xfffffffe
	.align		4
        /*0010*/ 	.word	0x00000000
	.align		4
        /*0014*/ 	.word	0xfffffffd
	.align		4
        /*0018*/ 	.word	0x00000000
	.align		4
        /*001c*/ 	.word	0xfffffffc


//--------------------- .nv.rel.action            --------------------------
	.section	.nv.rel.action,"",@"SHT_CUDA_RELOCINFO"
	.align	8
	.sectionentsize	8
        /*0000*/ 	.byte	0x73, 0x00, 0x00, 0x00, 0x00, 0x00, 0x00, 0x00, 0x00, 0x00, 0x00, 0x11, 0x25, 0x00, 0x05, 0x36


//--------------------- .nv.constant0.triton_mm   --------------------------
	.section	.nv.constant0.triton_mm,"a",@progbits
	.sectionflags	@""
	.align	4
.nv.constant0.triton_mm:
	.zero		384


//--------------------- .text.triton_mm           --------------------------
	.section	.text.triton_mm,"ax",@progbits
	.sectionflags	@"SHF_BARRIERS=1"
	.sectioninfo	@"SHI_REGISTERS=251"
	.align	128
        .global         triton_mm
        .type           triton_mm,@function
        .size           triton_mm,(.L_x_2 - triton_mm)
        .other          triton_mm,@"STO_CUDA_ENTRY STV_DEFAULT"
triton_mm:
.text.triton_mm:
[----:B------:R-:W-:Y:S02]  /*0000*/  IMAD.MOV.U32 R1, RZ, RZ, c[0x0][0x28] ;  /* 0x00000a00ff017624 */ /* 0x000fe400078e00ff */
[----:B------:R-:W1:Y:S01]  /*0010*/  S2UR UR10, SR_CTAID.X ;  /* 0x00000000000a79c3 */ /* 0x000e620000002500 */
[----:B------:R-:W2:Y:S01]  /*0020*/  S2R R4, SR_CTAID.X ;  /* 0x0000000000047919 */ /* 0x000ea20000002500 */
[----:B------:R-:W-:Y:S01]  /*0030*/  CS2R R128, SRZ ;  /* 0x0000000000807805 */ /* 0x000fe2000001ff00 */
[----:B------:R-:W-:Y:S01]  /*0040*/  CS2R R130, SRZ ;  /* 0x0000000000827805 */ /* 0x000fe2000001ff00 */
[----:B------:R-:W-:Y:S01]  /*0050*/  CS2R R132, SRZ ;  /* 0x0000000000847805 */ /* 0x000fe2000001ff00 */
[----:B------:R-:W3:Y:S01]  /*0060*/  S2R R13, SR_TID.X ;  /* 0x00000000000d7919 */ /* 0x000ee20000002100 */
[----:B------:R-:W-:Y:S01]  /*0070*/  CS2R R134, SRZ ;  /* 0x0000000000867805 */ /* 0x000fe2000001ff00 */
        /* <DEDUP_REMOVED lines=17> */
[----:B-1----:R-:W-:Y:S01]  /*0190*/  UIMAD.WIDE UR4, UR10, 0x2aaaaaab, URZ ;  /* 0x2aaaaaab0a0478a5 */ /* 0x002fe2000f8e023f */
[----:B------:R-:W-:Y:S01]  /*01a0*/  CS2R R142, SRZ ;  /* 0x00000000008e7805 */ /* 0x000fe2000001ff00 */
[----:B------:R-:W-:Y:S01]  /*01b0*/  UISETP.GE.AND UP1, UPT, UR10, URZ, UPT ;  /* 0x0000003f0a00728c */ /* 0x000fe2000bf26270 */
[----:B------:R-:W-:Y:S01]  /*01c0*/  CS2R R40, SRZ ;  /* 0x0000000000287805 */ /* 0x000fe2000001ff00 */
[----:B------:R-:W-:Y:S01]  /*01d0*/  USHF.R.U32.HI UR4, URZ, 0x1f, UR5 ;  /* 0x0000001f3f047899 */ /* 0x000fe20008011605 */
[----:B---3--:R-:W-:Y:S01]  /*01e0*/  IMAD.SHL.U32 R247, R13, 0x2, RZ ;  /* 0x000000020df77824 */ /* 0x008fe200078e00ff */
[----:B------:R-:W-:Y:S01]  /*01f0*/  SHF.R.U32.HI R228, RZ, 0x2, R13 ;  /* 0x00000002ffe47819 */ /* 0x000fe2000001160d */
[----:B------:R-:W-:Y:S01]  /*0200*/  CS2R R42, SRZ ;  /* 0x00000000002a7805 */ /* 0x000fe2000001ff00 */
[----:B------:R-:W-:Y:S01]  /*0210*/  ULEA.HI.SX32 UR6, UR5, UR4, 0x1c ;  /* 0x0000000405067291 */ /* 0x000fe2000f8fe23f */
[----:B------:R-:W-:Y:S01]  /*0220*/  CS2R R44, SRZ ;  /* 0x00000000002c7805 */ /* 0x000fe2000001ff00 */
[----:B------:R-:W-:Y:S01]  /*0230*/  LOP3.LUT R7, R247, 0x30, RZ, 0xc0, !PT ;  /* 0x00000030f7077812 */ /* 0x000fe200078ec0ff */
[----:B------:R-:W-:Y:S01]  /*0240*/  UMOV UR4, 0xfffffff8 ;  /* 0xfffffff800047882 */ /* 0x000fe20000000000 */
[----:B------:R-:W-:Y:S01]  /*0250*/  CS2R R46, SRZ ;  /* 0x00000000002e7805 */ /* 0x000fe2000001ff00 */
[----:B------:R-:W-:Y:S01]  /*0260*/  UIMAD UR4, UR6, UR4, 0x4 ;  /* 0x00000004060474a4 */ /* 0x000fe2000f8e0204 */
[----:B------:R-:W-:Y:S01]  /*0270*/  CS2R R48, SRZ ;  /* 0x0000000000307805 */ /* 0x000fe2000001ff00 */
[----:B------:R-:W-:Y:S01]  /*0280*/  UIMAD UR9, UR6, -0x60, UR10 ;  /* 0xffffffa0060978a4 */ /* 0x000fe2000f8e020a */
[----:B------:R-:W-:Y:S01]  /*0290*/  CS2R R50, SRZ ;  /* 0x0000000000327805 */ /* 0x000fe2000001ff00 */
[----:B------:R-:W-:Y:S01]  /*02a0*/  UISETP.LT.AND UP0, UPT, UR4, 0x8, UPT ;  /* 0x000000080400788c */ /* 0x000fe2000bf01270 */
[----:B------:R-:W-:Y:S01]  /*02b0*/  CS2R R52, SRZ ;  /* 0x0000000000347805 */ /* 0x000fe2000001ff00 */
[----:B------:R-:W-:Y:S01]  /*02c0*/  CS2R R54, SRZ ;  /* 0x0000000000367805 */ /* 0x000fe2000001ff00 */
[----:B------:R-:W-:Y:S01]  /*02d0*/  CS2R R56, SRZ ;  /* 0x0000000000387805 */ /* 0x000fe2000001ff00 */
[----:B------:R-:W-:Y:S01]  /*02e0*/  USEL UR7, UR4, 0x8, UP0 ;  /* 0x0000000804077887 */ /* 0x000fe20008000000 */
[----:B------:R-:W-:Y:S01]  /*02f0*/  IMAD.U32 R5, RZ, RZ, UR9 ;  /* 0x00000009ff057e24 */ /* 0x000fe2000f8e00ff */
[----:B------:R-:W-:Y:S01]  /*0300*/  CS2R R58, SRZ ;  /* 0x00000000003a7805 */ /* 0x000fe2000001ff00 */
[----:B------:R-:W-:Y:S01]  /*0310*/  UMOV UR4, URZ ;  /* 0x0000003f00047c82 */ /* 0x000fe20008000000 */
[----:B------:R-:W-:Y:S01]  /*0320*/  CS2R R60, SRZ ;  /* 0x00000000003c7805 */ /* 0x000fe2000001ff00 */
[----:B------:R-:W-:Y:S01]  /*0330*/  ULOP3.LUT UR9, UR9, UR7, URZ, 0x3c, !UPT ;  /* 0x0000000709097292 */ /* 0x000fe2000f8e3c3f */
[----:B------:R-:W-:Y:S01]  /*0340*/  IMAD.U32 R3, RZ, RZ, UR7 ;  /* 0x00000007ff037e24 */ /* 0x000fe2000f8e00ff */
[----:B------:R-:W-:Y:S01]  /*0350*/  CS2R R62, SRZ ;  /* 0x00000000003e7805 */ /* 0x000fe2000001ff00 */
[----:B------:R-:W-:Y:S01]  /*0360*/  CS2R R64, SRZ ;  /* 0x0000000000407805 */ /* 0x000fe2000001ff00 */
[----:B------:R-:W-:Y:S01]  /*0370*/  UISETP.GE.AND UP0, UPT, UR9, URZ, UPT ;  /* 0x0000003f0900728c */ /* 0x000fe2000bf06270 */
[----:B------:R-:W-:Y:S01]  /*0380*/  CS2R R66, SRZ ;  /* 0x0000000000427805 */ /* 0x000fe2000001ff00 */
[----:B------:R-:W-:Y:S01]  /*0390*/  IABS R6, R3 ;  /* 0x0000000300067213 */ /* 0x000fe20000000000 */
[----:B------:R-:W-:Y:S01]  /*03a0*/  CS2R R68, SRZ ;  /* 0x0000000000447805 */ /* 0x000fe2000001ff00 */
[----:B------:R-:W-:Y:S01]  /*03b0*/  CS2R R70, SRZ ;  /* 0x0000000000467805 */ /* 0x000fe2000001ff00 */
[----:B------:R-:W-:Y:S01]  /*03c0*/  CS2R R72, SRZ ;  /* 0x0000000000487805 */ /* 0x000fe2000001ff00 */
[----:B------:R1:W3:Y:S01]  /*03d0*/  R2UR UR14, R6 ;  /* 0x00000000060e73c2 */ /* 0x0002e200000e0000 */
[----:B------:R-:W-:Y:S01]  /*03e0*/  CS2R R74, SRZ ;  /* 0x00000000004a7805 */ /* 0x000fe2000001ff00 */
[----:B------:R-:W-:Y:S01]  /*03f0*/  CS2R R76, SRZ ;  /* 0x00000000004c7805 */ /* 0x000fe2000001ff00 */
[----:B------:R-:W-:Y:S01]  /*0400*/  CS2R R78, SRZ ;  /* 0x00000000004e7805 */ /* 0x000fe2000001ff00 */
[----:B------:R-:W-:Y:S01]  /*0410*/  CS2R R80, SRZ ;  /* 0x0000000000507805 */ /* 0x000fe2000001ff00 */
[----:B------:R-:W-:Y:S01]  /*0420*/  CS2R R82, SRZ ;  /* 0x0000000000527805 */ /* 0x000fe2000001ff00 */
[----:B------:R-:W-:Y:S01]  /*0430*/  CS2R R84, SRZ ;  /* 0x0000000000547805 */ /* 0x000fe2000001ff00 */
[----:B------:R-:W-:Y:S01]  /*0440*/  CS2R R86, SRZ ;  /* 0x0000000000567805 */ /* 0x000fe2000001ff00 */
[----:B-1----:R-:W-:Y:S01]  /*0450*/  IABS R6, R5 ;  /* 0x0000000500067213 */ /* 0x002fe20000000000 */
[----:B------:R-:W-:Y:S01]  /*0460*/  CS2R R188, SRZ ;  /* 0x0000000000bc7805 */ /* 0x000fe2000001ff00 */
[----:B------:R-:W-:Y:S01]  /*0470*/  IABS R5, R3 ;  /* 0x0000000300057213 */ /* 0x000fe20000000000 */
[----:B------:R-:W-:Y:S01]  /*0480*/  CS2R R190, SRZ ;  /* 0x0000000000be7805 */ /* 0x000fe2000001ff00 */
[----:B------:R1:W4:Y:S01]  /*0490*/  R2UR UR11, R6 ;  /* 0x00000000060b73c2 */ /* 0x00032200000e0000 */
[----:B--2---:R-:W-:Y:S01]  /*04a0*/  IABS R3, R4 ;  /* 0x0000000400037213 */ /* 0x004fe20000000000 */
[----:B------:R-:W-:Y:S01]  /*04b0*/  CS2R R184, SRZ ;  /* 0x0000000000b87805 */ /* 0x000fe2000001ff00 */
[----:B------:R-:W-:Y:S01]  /*04c0*/  IMAD.MOV R5, RZ, RZ, -R5 ;  /* 0x000000ffff057224 */ /* 0x000fe200078e0a05 */
[----:B------:R-:W-:Y:S01]  /*04d0*/  CS2R R186, SRZ ;  /* 0x0000000000ba7805 */ /* 0x000fe2000001ff00 */
[----:B------:R-:W-:Y:S01]  /*04e0*/  CS2R R180, SRZ ;  /* 0x0000000000b47805 */ /* 0x000fe2000001ff00 */
[----:B------:R-:W-:Y:S01]  /*04f0*/  CS2R R182, SRZ ;  /* 0x0000000000b67805 */ /* 0x000fe2000001ff00 */
[----:B------:R-:W-:Y:S01]  /*0500*/  CS2R R176, SRZ ;  /* 0x0000000000b07805 */ /* 0x000fe2000001ff00 */
[----:B------:R2:W1:Y:S01]  /*0510*/  R2UR UR13, R5 ;  /* 0x00000000050d73c2 */ /* 0x00046200000e0000 */
[----:B------:R-:W-:Y:S01]  /*0520*/  CS2R R178, SRZ ;  /* 0x0000000000b27805 */ /* 0x000fe2000001ff00 */
[----:B------:R-:W-:Y:S01]  /*0530*/  CS2R R172, SRZ ;  /* 0x0000000000ac7805 */ /* 0x000fe2000001ff00 */
[----:B------:R-:W-:Y:S01]  /*0540*/  CS2R R174, SRZ ;  /* 0x0000000000ae7805 */ /* 0x000fe2000001ff00 */
[----:B---3--:R-:W3:Y:S01]  /*0550*/  I2F.RP R0, UR14 ;  /* 0x0000000e00007d06 */ /* 0x008ee20008209400 */
[----:B------:R-:W-:-:S03]  /*0560*/  UMOV UR9, 0xffffffff ;  /* 0xffffffff00097882 */ /* 0x000fc60000000000 */
[----:B------:R2:W1:Y:S02]  /*0570*/  R2UR UR12, R3 ;  /* 0x00000000030c73c2 */ /* 0x00046400000e0000 */
[----:B--2---:R-:W-:Y:S02]  /*0580*/  SHF.R.U32.HI R3, RZ, 0x3, R13 ;  /* 0x00000003ff037819 */ /* 0x004fe4000001160d */
[----:B---3--:R-:W2:Y:S02]  /*0590*/  MUFU.RCP R0, R0 ;  /* 0x0000000000007308 */ /* 0x008ea40000001000 */
[----:B------:R-:W-:Y:S02]  /*05a0*/  SGXT.U32 R3, R3, 0x4 ;  /* 0x000000040303781a */ /* 0x000fe40000000000 */
[----:B--2---:R-:W-:Y:S01]  /*05b0*/  IADD3 R2, R0, 0xffffffe, RZ ;  /* 0x0ffffffe00027810 */ /* 0x004fe20007ffe0ff */
[----:B------:R-:W-:-:S05]  /*05c0*/  IMAD.SHL.U32 R0, R13, 0x10, RZ ;  /* 0x000000100d007824 */ /* 0x000fca00078e00ff */
[----:B------:R-:W2:Y:S01]  /*05d0*/  F2I.FTZ.U32.TRUNC.NTZ R2, R2 ;  /* 0x0000000200027305 */ /* 0x000ea2000021f000 */
[C---:B------:R-:W-:Y:S02]  /*05e0*/  LOP3.LUT R4, R0.reuse, 0x40, RZ, 0xc0, !PT ;  /* 0x0000004000047812 */ /* 0x040fe400078ec0ff */
[C---:B------:R-:W-:Y:S02]  /*05f0*/  LOP3.LUT R5, R0.reuse, 0x10, RZ, 0xc0, !PT ;  /* 0x0000001000057812 */ /* 0x040fe400078ec0ff */
[--C-:B------:R-:W-:Y:S02]  /*0600*/  LOP3.LUT R246, R7, 0x70, R0.reuse, 0x78, !PT ;  /* 0x0000007007f67812 */ /* 0x100fe400078e7800 */
[C---:B------:R-:W-:Y:S02]  /*0610*/  LOP3.LUT R7, R0.reuse, 0x20, R5, 0x2e, !PT ;  /* 0x0000002000077812 */ /* 0x040fe400078e2e05 */
[----:B-1----:R-:W-:Y:S02]  /*0620*/  LOP3.LUT R6, R0, 0x70, RZ, 0xc0, !PT ;  /* 0x0000007000067812 */ /* 0x002fe400078ec0ff */
[----:B------:R-:W-:-:S02]  /*0630*/  LOP3.LUT R7, R7, 0x40, R0, 0xf8, !PT ;  /* 0x0000004007077812 */ /* 0x000fc400078ef800 */
[----:B------:R-:W-:Y:S01]  /*0640*/  LOP3.LUT R6, R6, 0x10, R13, 0x78, !PT ;  /* 0x0000001006067812 */ /* 0x000fe200078e780d */
[----:B--2---:R1:W2:Y:S02]  /*0650*/  R2UR UR5, R2 ;  /* 0x00000000020573c2 */ /* 0x0042a400000e0000 */
[----:B-1----:R-:W-:-:S04]  /*0660*/  LOP3.LUT R2, R0, 0x30, RZ, 0xc0, !PT ;  /* 0x0000003000027812 */ /* 0x002fc800078ec0ff */
[----:B------:R-:W-:Y:S02]  /*0670*/  LOP3.LUT R225, R2, 0x40, RZ, 0xfc, !PT ;  /* 0x0000004002e17812 */ /* 0x000fe400078efcff */
[C---:B------:R-:W-:Y:S02]  /*0680*/  LOP3.LUT R2, R4.reuse, 0x10, R13, 0xf8, !PT ;  /* 0x0000001004027812 */ /* 0x040fe400078ef80d */
[----:B------:R-:W-:Y:S02]  /*0690*/  LOP3.LUT R4, R4, 0x30, R247, 0xf8, !PT ;  /* 0x0000003004047812 */ /* 0x000fe400078ef8f7 */
[----:B------:R-:W-:Y:S02]  /*06a0*/  LOP3.LUT R230, R225, R2, RZ, 0x3c, !PT ;  /* 0x00000002e1e67212 */ /* 0x000fe400078e3cff */
[----:B------:R-:W-:Y:S02]  /*06b0*/  LOP3.LUT R2, R13, 0x20, RZ, 0xc0, !PT ;  /* 0x000000200d027812 */ /* 0x000fe400078ec0ff */
[----:B------:R-:W-:Y:S01]  /*06c0*/  LOP3.LUT R225, R4, R225, RZ, 0x3c, !PT ;  /* 0x000000e104e17212 */ /* 0x000fe200078e3cff */
[----:B--2---:R-:W-:-:S02]  /*06d0*/  UIADD3 UR8, URZ, -UR5, URZ ;  /* 0x800000053f087290 */ /* 0x004fc4000fffe03f */
[----:B------:R-:W-:Y:S01]  /*06e0*/  IMAD.SHL.U32 R9, R2, 0x2, RZ ;  /* 0x0000000202097824 */ /* 0x000fe200078e00ff */
[----:B------:R-:W-:Y:S01]  /*06f0*/  SHF.R.U32.HI R11, RZ, 0x2, R2 ;  /* 0x00000002ff0b7819 */ /* 0x000fe20000011602 */
[----:B------:R-:W-:Y:S01]  /*0700*/  UIMAD UR8, UR8, UR14, URZ ;  /* 0x0000000e080872a4 */ /* 0x000fe2000f8e023f */
[----:B------:R-:W-:Y:S02]  /*0710*/  LOP3.LUT R2, R0, 0x60, RZ, 0xc0, !PT ;  /* 0x0000006000027812 */ /* 0x000fe400078ec0ff */
[----:B------:R-:W-:Y:S01]  /*0720*/  LOP3.LUT R4, R13, 0x80, RZ, 0xc0, !PT ;  /* 0x000000800d047812 */ /* 0x000fe200078ec0ff */
[----:B------:R-:W-:Y:S01]  /*0730*/  UIMAD.WIDE.U32 UR4, UR5, UR8, UR4 ;  /* 0x00000008050472a5 */ /* 0x000fe2000f8e0004 */
[----:B------:R-:W-:Y:S02]  /*0740*/  LOP3.LUT R8, R2, 0x10, R13, 0xf8, !PT ;  /* 0x0000001002087812 */ /* 0x000fe400078ef80d */
[----:B------:R-:W-:Y:S02]  /*0750*/  SHF.R.U32.HI R4, RZ, 0x3, R4 ;  /* 0x00000003ff047819 */ /* 0x000fe40000011604 */
[----:B------:R-:W-:-:S02]  /*0760*/  LOP3.LUT R10, R8, 0x60, R5, 0x1e, !PT ;  /* 0x00000060080a7812 */ /* 0x000fc400078e1e05 */
[----:B------:R-:W-:Y:S01]  /*0770*/  UMOV UR8, UR5 ;  /* 0x0000000500087c82 */ /* 0x000fe20008000000 */
[C-C-:B------:R-:W-:Y:S01]  /*0780*/  LOP3.LUT R5, R4.reuse, 0x8, R13.reuse, 0xf8, !PT ;  /* 0x0000000804057812 */ /* 0x140fe200078ef80d */
[----:B----4-:R-:W-:Y:S01]  /*0790*/  UIMAD.WIDE.U32 UR4, UR8, UR11, URZ ;  /* 0x0000000b080472a5 */ /* 0x010fe2000f8e003f */
[----:B------:R-:W-:Y:S02]  /*07a0*/  LOP3.LUT R2, R3, R4, RZ, 0xfc, !PT ;  /* 0x0000000403027212 */ /* 0x000fe400078efcff */
[--C-:B------:R-:W-:Y:S02]  /*07b0*/  LOP3.LUT R4, R4, 0xf, R13.reuse, 0xf8, !PT ;  /* 0x0000000f04047812 */ /* 0x100fe400078ef80d */
[--C-:B------:R-:W-:Y:S02]  /*07c0*/  LOP3.LUT R5, R5, 0x7, R13.reuse, 0xf8, !PT ;  /* 0x0000000705057812 */ /* 0x100fe400078ef80d */
[----:B------:R-:W-:Y:S01]  /*07d0*/  UMOV UR10, UR5 ;  /* 0x00000005000a7c82 */ /* 0x000fe20008000000 */
[--C-:B------:R-:W-:Y:S01]  /*07e0*/  LOP3.LUT R8, R7, 0x10, R13.reuse, 0x78, !PT ;  /* 0x0000001007087812 */ /* 0x100fe200078e780d */
[----:B------:R-:W-:Y:S01]  /*07f0*/  UIMAD UR11, UR10, UR13, UR11 ;  /* 0x0000000d0a0b72a4 */ /* 0x000fe2000f8e020b */
[----:B------:R-:W-:Y:S01]  /*0800*/  IMAD.SHL.U32 R243, R4, 0x80, RZ ;  /* 0x0000008004f37824 */ /* 0x000fe200078e00ff */
[----:B------:R-:W-:Y:S01]  /*0810*/  UIMAD.WIDE.U32 UR4, UR8, UR12, URZ ;  /* 0x0000000c080472a5 */ /* 0x000fe2000f8e003f */
[----:B------:R-:W-:Y:S01]  /*0820*/  IMAD.SHL.U32 R5, R5, 0x80, RZ ;  /* 0x0000008005057824 */ /* 0x000fe200078e00ff */
[----:B------:R-:W-:Y:S01]  /*0830*/  UISETP.GT.U32.AND UP4, UPT, UR14, UR11, UPT ;  /* 0x0000000b0e00728c */ /* 0x000fe2000bf84070 */
[C---:B------:R-:W-:Y:S01]  /*0840*/  LOP3.LUT R3, R11.reuse, 0x7, R13, 0xf8, !PT ;  /* 0x000000070b037812 */ /* 0x040fe200078ef80d */
[----:B------:R-:W-:Y:S01]  /*0850*/  UIMAD UR5, UR5, UR13, UR12 ;  /* 0x0000000d050572a4 */ /* 0x000fe2000f8e020c */
[----:B------:R-:W-:Y:S01]  /*0860*/  LOP3.LUT R227, R11, 0x10, R228, 0xf8, !PT ;  /* 0x000000100be37812 */ /* 0x000fe200078ef8e4 */
[----:B------:R-:W-:Y:S01]  /*0870*/  ULOP3.LUT UR4, URZ, UR7, URZ, 0x33, !UPT ;  /* 0x000000073f047292 */ /* 0x000fe2000f8e333f */
[C---:B------:R-:W-:Y:S01]  /*0880*/  IADD3 R237, R5.reuse, 0x1000, RZ ;  /* 0x0000100005ed7810 */ /* 0x040fe20007ffe0ff */
[----:B------:R-:W-:Y:S01]  /*0890*/  UISETP.GT.U32.AND UP3, UPT, UR14, UR5, UPT ;  /* 0x000000050e00728c */ /* 0x000fe2000bf64070 */
[C---:B------:R-:W-:Y:S01]  /*08a0*/  IADD3 R233, R5.reuse, 0x2000, RZ ;  /* 0x0000200005e97810 */ /* 0x040fe20007ffe0ff */
[----:B------:R-:W-:Y:S01]  /*08b0*/  ULDC.64 UR12, c[0x0][0x118] ;  /* 0x00004600000c7ab9 */ /* 0x000fe20000000a00 */
[----:B------:R-:W-:Y:S01]  /*08c0*/  IADD3 R229, R5, 0x3000, RZ ;  /* 0x0000300005e57810 */ /* 0x000fe20007ffe0ff */
[----:B------:R-:W-:Y:S01]  /*08d0*/  UMOV UR8, 0x1 ;  /* 0x0000000100087882 */ /* 0x000fe20000000000 */
[C---:B------:R-:W-:Y:S01]  /*08e0*/  LOP3.LUT R242, R230.reuse, R243, RZ, 0xfc, !PT ;  /* 0x000000f3e6f27212 */ /* 0x040fe200078efcff */
[----:B------:R-:W-:Y:S01]  /*08f0*/  @!UP4 UIADD3 UR11, UR11, -UR14, URZ ;  /* 0x8000000e0b0bc290 */ /* 0x000fe2000fffe03f */
[C---:B------:R-:W-:Y:S01]  /*0900*/  LOP3.LUT R238, R230.reuse, R237, RZ, 0xfc, !PT ;  /* 0x000000ede6ee7212 */ /* 0x040fe200078efcff */
[----:B------:R-:W-:Y:S01]  /*0910*/  @!UP4 UIADD3 UR10, UR10, 0x1, URZ ;  /* 0x000000010a0ac890 */ /* 0x000fe2000fffe03f */
[----:B------:R-:W-:Y:S01]  /*0920*/  LOP3.LUT R234, R230, R233, RZ, 0xfc, !PT ;  /* 0x000000e9e6ea7212 */ /* 0x000fe200078efcff */
[----:B------:R-:W-:Y:S01]  /*0930*/  UISETP.GE.U32.AND UP2, UPT, UR11, UR14, UPT ;  /* 0x0000000e0b00728c */ /* 0x000fe2000bf46070 */
[----:B------:R-:W-:Y:S01]  /*0940*/  LOP3.LUT R240, R237, R6, RZ, 0xfc, !PT ;  /* 0x00000006edf07212 */ /* 0x000fe200078efcff */
[----:B------:R-:W-:Y:S01]  /*0950*/  @!UP3 UIADD3 UR5, UR5, -UR14, URZ ;  /* 0x8000000e0505b290 */ /* 0x000fe2000fffe03f */
[----:B------:R-:W-:-:S02]  /*0960*/  LOP3.LUT R239, R8, R237, RZ, 0xfc, !PT ;  /* 0x000000ed08ef7212 */ /* 0x000fc400078efcff */
[-C--:B------:R-:W-:Y:S01]  /*0970*/  LOP3.LUT R236, R233, R6.reuse, RZ, 0xfc, !PT ;  /* 0x00000006e9ec7212 */ /* 0x080fe200078efcff */
[----:B------:R-:W-:Y:S01]  /*0980*/  UISETP.GT.U32.AND UP3, UPT, UR14, UR5, UPT ;  /* 0x000000050e00728c */ /* 0x000fe2000bf64070 */
[-C--:B------:R-:W-:Y:S02]  /*0990*/  LOP3.LUT R232, R229, R6.reuse, RZ, 0xfc, !PT ;  /* 0x00000006e5e87212 */ /* 0x080fe400078efcff */
[C---:B------:R-:W-:Y:S02]  /*09a0*/  LOP3.LUT R235, R8.reuse, R233, RZ, 0xfc, !PT ;  /* 0x000000e908eb7212 */ /* 0x040fe400078efcff */
[----:B------:R-:W-:Y:S01]  /*09b0*/  @UP2 UIADD3 UR10, UR10, 0x1, URZ ;  /* 0x000000010a0a2890 */ /* 0x000fe2000fffe03f */
[-C--:B------:R-:W-:Y:S01]  /*09c0*/  LOP3.LUT R231, R8, R229.reuse, RZ, 0xfc, !PT ;  /* 0x000000e508e77212 */ /* 0x080fe200078efcff */
[----:B------:R-:W-:Y:S01]  /*09d0*/  UISETP.NE.AND UP2, UPT, UR7, URZ, UPT ;  /* 0x0000003f0700728c */ /* 0x000fe2000bf45270 */
[----:B------:R-:W-:Y:S01]  /*09e0*/  LOP3.LUT R230, R230, R229, RZ, 0xfc, !PT ;  /* 0x000000e5e6e67212 */ /* 0x000fe200078efcff */
[----:B------:R-:W-:Y:S01]  /*09f0*/  @!UP0 UIADD3 UR10, -UR10, URZ, URZ ;  /* 0x0000003f0a0a8290 */ /* 0x000fe2000fffe13f */
[----:B------:R-:W-:Y:S01]  /*0a00*/  LOP3.LUT R227, R227, 0x7, R13, 0xf8, !PT ;  /* 0x00000007e3e37812 */ /* 0x000fe200078ef80d */
[----:B------:R-:W-:Y:S01]  /*0a10*/  @!UP3 UIADD3 UR5, UR5, -UR14, URZ ;  /* 0x8000000e0505b290 */ /* 0x000fe2000fffe03f */
[----:B------:R-:W-:Y:S01]  /*0a20*/  LOP3.LUT R9, R246, R9, RZ, 0x3c, !PT ;  /* 0x00000009f6097212 */ /* 0x000fe200078e3cff */
[----:B------:R-:W-:Y:S01]  /*0a30*/  USEL UR10, UR4, UR10, !UP2 ;  /* 0x0000000a040a7287 */ /* 0x000fe2000d000000 */
[C---:B------:R-:W-:Y:S01]  /*0a40*/  LOP3.LUT R241, R10.reuse, R243, RZ, 0xfc, !PT ;  /* 0x000000f30af17212 */ /* 0x040fe200078efcff */
[----:B------:R-:W-:Y:S01]  /*0a50*/  @!UP1 UIADD3 UR5, -UR5, URZ, URZ ;  /* 0x0000003f05059290 */ /* 0x000fe2000fffe13f */
[C---:B------:R-:W-:Y:S01]  /*0a60*/  LOP3.LUT R237, R10.reuse, R237, RZ, 0xfc, !PT ;  /* 0x000000ed0aed7212 */ /* 0x040fe200078efcff */
[----:B------:R-:W-:Y:S01]  /*0a70*/  USHF.L.U32 UR10, UR10, 0x8, URZ ;  /* 0x000000080a0a7899 */ /* 0x000fe2000800063f */
[C---:B------:R-:W-:Y:S01]  /*0a80*/  LOP3.LUT R233, R10.reuse, R233, RZ, 0xfc, !PT ;  /* 0x000000e90ae97212 */ /* 0x040fe200078efcff */
[----:B------:R-:W-:Y:S01]  /*0a90*/  USEL UR4, UR4, UR5, !UP2 ;  /* 0x0000000504047287 */ /* 0x000fe2000d000000 */
[----:B------:R-:W-:Y:S01]  /*0aa0*/  LOP3.LUT R229, R10, R229, RZ, 0xfc, !PT ;  /* 0x000000e50ae57212 */ /* 0x000fe200078efcff */
[C---:B------:R-:W-:Y:S01]  /*0ab0*/  IMAD R245, R2.reuse, 0x80, R9 ;  /* 0x0000008002f57824 */ /* 0x040fe200078e0209 */
[----:B------:R-:W-:Y:S01]  /*0ac0*/  LOP3.LUT R244, R243, R6, RZ, 0xfc, !PT ;  /* 0x00000006f3f47212 */ /* 0x000fe200078efcff */
[----:B------:R-:W-:Y:S01]  /*0ad0*/  ULEA UR4, UR6, UR4, 0x3 ;  /* 0x0000000406047291 */ /* 0x000fe2000f8e183f */
[----:B------:R-:W-:Y:S01]  /*0ae0*/  LOP3.LUT R7, R2, UR10, RZ, 0xfc, !PT ;  /* 0x0000000a02077c12 */ /* 0x000fe2000f8efcff */
[----:B------:R-:W-:Y:S01]  /*0af0*/  IMAD.U32 R11, RZ, RZ, UR10 ;  /* 0x0000000aff0b7e24 */ /* 0x000fe2000f8e00ff */
[----:B------:R-:W-:Y:S01]  /*0b00*/  LOP3.LUT R243, R8, R243, RZ, 0xfc, !PT ;  /* 0x000000f308f37212 */ /* 0x000fe200078efcff */
[----:B------:R-:W-:Y:S01]  /*0b10*/  USHF.L.U32 UR14, UR4, 0x7, URZ ;  /* 0x00000007040e7899 */ /* 0x000fe2000800063f */
[----:B------:R-:W-:Y:S01]  /*0b20*/  IMAD.U32 R19, RZ, RZ, UR10 ;  /* 0x0000000aff137e24 */ /* 0x000fe2000f8e00ff */
[----:B------:R-:W-:Y:S01]  /*0b30*/  USHF.R.S32.HI UR4, URZ, 0x18, UR4 ;  /* 0x000000183f047899 */ /* 0x000fe20008011404 */
[----:B------:R-:W-:Y:S01]  /*0b40*/  IMAD.HI R4, R7, 0x2aaaaaab, RZ ;  /* 0x2aaaaaab07047827 */ /* 0x000fe200078e02ff */
[--C-:B------:R-:W-:Y:S01]  /*0b50*/  LOP3.LUT R10, R11, 0x60, R2.reuse, 0xfe, !PT ;  /* 0x000000600b0a7812 */ /* 0x100fe200078efe02 */
[----:B------:R-:W-:Y:S01]  /*0b60*/  UMOV UR6, URZ ;  /* 0x0000003f00067c82 */ /* 0x000fe20008000000 */
[----:B------:R-:W-:Y:S01]  /*0b70*/  LOP3.LUT R20, R19, 0xe0, R2, 0xfe, !PT ;  /* 0x000000e013147812 */ /* 0x000fe200078efe02 */
[----:B------:R-:W-:Y:S01]  /*0b80*/  USGXT UR4, UR4, 0x1 ;  /* 0x000000010404789a */ /* 0x000fe20008000200 */
[----:B------:R-:W-:Y:S01]  /*0b90*/  SHF.R.U32.HI R5, RZ, 0x1f, R4 ;  /* 0x0000001fff057819 */ /* 0x000fe20000011604 */
[----:B------:R-:W-:Y:S01]  /*0ba0*/  IMAD.U32 R13, RZ, RZ, UR10 ;  /* 0x0000000aff0d7e24 */ /* 0x000fe2000f8e00ff */
[----:B------:R-:W-:Y:S01]  /*0bb0*/  PRMT R24, R20, 0x9910, RZ ;  /* 0x0000991014187816 */ /* 0x000fe200000000ff */
[----:B------:R-:W-:Y:S01]  /*0bc0*/  IMAD.U32 R11, RZ, RZ, UR14 ;  /* 0x0000000eff0b7e24 */ /* 0x000fe2000f8e00ff */
[----:B------:R-:W-:Y:S01]  /*0bd0*/  LEA.HI R12, R4, R5, RZ, 0x17 ;  /* 0x00000005040c7211 */ /* 0x000fe200078fb8ff */
[----:B------:R-:W-:Y:S01]  /*0be0*/  IMAD.U32 R5, RZ, RZ, UR10 ;  /* 0x0000000aff057e24 */ /* 0x000fe2000f8e00ff */
[----:B------:R-:W-:Y:S01]  /*0bf0*/  LOP3.LUT R4, R2, UR14, RZ, 0xfc, !PT ;  /* 0x0000000e02047c12 */ /* 0x000fe2000f8efcff */
[----:B------:R-:W-:Y:S01]  /*0c00*/  IMAD.U32 R19, RZ, RZ, UR4 ;  /* 0x00000004ff137e24 */ /* 0x000fe2000f8e00ff */
[--C-:B------:R-:W-:Y:S01]  /*0c10*/  LOP3.LUT R18, R13, 0xc0, R2.reuse, 0xfe, !PT ;  /* 0x000000c00d127812 */ /* 0x100fe200078efe02 */
[----:B------:R-:W-:Y:S01]  /*0c20*/  IMAD.U32 R9, RZ, RZ, UR10 ;  /* 0x0000000aff097e24 */ /* 0x000fe2000f8e00ff */
[--C-:B------:R-:W-:Y:S01]  /*0c30*/  LOP3.LUT R8, R5, 0x20, R2.reuse, 0xfe, !PT ;  /* 0x0000002005087812 */ /* 0x100fe200078efe02 */
[----:B------:R-:W-:Y:S01]  /*0c40*/  IMAD.U32 R5, RZ, RZ, UR14 ;  /* 0x0000000eff057e24 */ /* 0x000fe2000f8e00ff */
[--C-:B------:R-:W-:Y:S01]  /*0c50*/  LOP3.LUT R6, R11, 0x40, R2.reuse, 0xfe, !PT ;  /* 0x000000400b067812 */ /* 0x100fe200078efe02 */
[----:B------:R-:W-:Y:S01]  /*0c60*/  IMAD.U32 R15, RZ, RZ, UR10 ;  /* 0x0000000aff0f7e24 */ /* 0x000fe2000f8e00ff */
[----:B------:R-:W-:Y:S01]  /*0c70*/  LEA.HI R11, R19, R4, RZ, 0x9 ;  /* 0x00000004130b7211 */ /* 0x000fe200078f48ff */
[----:B------:R-:W-:Y:S01]  /*0c80*/  IMAD.U32 R17, RZ, RZ, UR10 ;  /* 0x0000000aff117e24 */ /* 0x000fe2000f8e00ff */
[--C-:B------:R-:W-:Y:S01]  /*0c90*/  LOP3.LUT R5, R5, 0x20, R2.reuse, 0xfe, !PT ;  /* 0x0000002005057812 */ /* 0x100fe200078efe02 */
[----:B------:R-:W-:Y:S01]  /*0ca0*/  IMAD.U32 R13, RZ, RZ, UR14 ;  /* 0x0000000eff0d7e24 */ /* 0x000fe2000f8e00ff */
[--C-:B------:R-:W-:Y:S01]  /*0cb0*/  LOP3.LUT R9, R9, 0x40, R2.reuse, 0xfe, !PT ;  /* 0x0000004009097812 */ /* 0x100fe200078efe02 */
[----:B------:R-:W-:Y:S01]  /*0cc0*/  IMAD R24, R24, 0x2aab, RZ ;  /* 0x00002aab18187824 */ /* 0x000fe200078e02ff */
[--C-:B------:R-:W-:Y:S01]  /*0cd0*/  LOP3.LUT R15, R15, 0x80, R2.reuse, 0xfe, !PT ;  /* 0x000000800f0f7812 */ /* 0x100fe200078efe02 */
[----:B------:R-:W-:Y:S01]  /*0ce0*/  IMAD.SHL.U32 R227, R227, 0x80, RZ ;  /* 0x00000080e3e37824 */ /* 0x000fe200078e00ff */
[--C-:B------:R-:W-:Y:S01]  /*0cf0*/  LOP3.LUT R17, R17, 0xa0, R2.reuse, 0xfe, !PT ;  /* 0x000000a011117812 */ /* 0x100fe200078efe02 */
[----:B------:R-:W-:Y:S01]  /*0d00*/  UMOV UR7, URZ ;  /* 0x0000003f00077c82 */ /* 0x000fe20008000000 */
[----:B------:R-:W-:Y:S01]  /*0d10*/  LOP3.LUT R2, R13, 0x60, R2, 0xfe, !PT ;  /* 0x000000600d027812 */ /* 0x000fe200078efe02 */
[----:B------:R-:W-:Y:S01]  /*0d20*/  IMAD R13, R12, -0xc00, R7 ;  /* 0xfffff4000c0d7824 */ /* 0x000fe200078e0207 */
[----:B------:R-:W-:Y:S01]  /*0d30*/  LOP3.LUT R11, R11, 0x3ffe00, RZ, 0xc0, !PT ;  /* 0x003ffe000b0b7812 */ /* 0x000fe200078ec0ff */
[----:B------:R-:W-:Y:S01]  /*0d40*/  UMOV UR4, URZ ;  /* 0x0000003f00047c82 */ /* 0x000fe20008000000 */
[----:B------:R-:W-:Y:S01]  /*0d50*/  LEA.HI R7, R19, R5, RZ, 0x9 ;  /* 0x0000000513077211 */ /* 0x000fe200078f48ff */
[----:B------:R-:W-:Y:S01]  /*0d60*/  IMAD R13, R13, 0xc00, RZ ;  /* 0x00000c000d0d7824 */ /* 0x000fe200078e02ff */
[----:B------:R-:W-:Y:S01]  /*0d70*/  PRMT R14, R8, 0x9910, RZ ;  /* 0x00009910080e7816 */ /* 0x000fe200000000ff */
[----:B------:R-:W-:Y:S01]  /*0d80*/  IMAD.IADD R11, R4, 0x1, -R11 ;  /* 0x00000001040b7824 */ /* 0x000fe200078e0a0b */
[----:B------:R-:W-:Y:S01]  /*0d90*/  LEA.HI R12, R19, R6, RZ, 0x9 ;  /* 0x00000006130c7211 */ /* 0x000fe200078f48ff */
[----:B------:R-:W-:Y:S01]  /*0da0*/  UMOV UR5, URZ ;  /* 0x0000003f00057c82 */ /* 0x000fe20008000000 */
[----:B------:R-:W-:Y:S01]  /*0db0*/  LOP3.LUT R4, R7, 0x3ffe00, RZ, 0xc0, !PT ;  /* 0x003ffe0007047812 */ /* 0x000fe200078ec0ff */
[----:B------:R-:W-:Y:S01]  /*0dc0*/  IMAD R14, R14, 0x2aab, RZ ;  /* 0x00002aab0e0e7824 */ /* 0x000fe200078e02ff */
[----:B------:R-:W-:-:S02]  /*0dd0*/  LOP3.LUT R7, R12, 0x3ffe00, RZ, 0xc0, !PT ;  /* 0x003ffe000c077812 */ /* 0x000fc400078ec0ff */
[----:B------:R-:W-:Y:S01]  /*0de0*/  PRMT R16, R9, 0x9910, RZ ;  /* 0x0000991009107816 */ /* 0x000fe200000000ff */
[----:B------:R-:W-:Y:S01]  /*0df0*/  IMAD.IADD R4, R5, 0x1, -R4 ;  /* 0x0000000105047824 */ /* 0x000fe200078e0a04 */
[----:B------:R-:W-:Y:S01]  /*0e00*/  LEA.HI R5, R19, R2, RZ, 0x9 ;  /* 0x0000000213057211 */ /* 0x000fe200078f48ff */
[----:B------:R-:W-:Y:S01]  /*0e10*/  IMAD.IADD R7, R6, 0x1, -R7 ;  /* 0x0000000106077824 */ /* 0x000fe200078e0a07 */
[----:B------:R-:W-:Y:S01]  /*0e20*/  SHF.R.S32.HI R6, RZ, 0x10, R14 ;  /* 0x00000010ff067819 */ /* 0x000fe2000001140e */
[----:B------:R-:W-:Y:S01]  /*0e30*/  IMAD R12, R16, 0x2aab, RZ ;  /* 0x00002aab100c7824 */ /* 0x000fe200078e02ff */
[----:B------:R-:W-:Y:S01]  /*0e40*/  PRMT R16, R10, 0x9910, RZ ;  /* 0x000099100a107816 */ /* 0x000fe200000000ff */
[----:B------:R-:W-:Y:S01]  /*0e50*/  IMAD R33, R4, 0xc00, RZ ;  /* 0x00000c0004217824 */ /* 0x000fe200078e02ff */
[----:B------:R-:W-:Y:S01]  /*0e60*/  LOP3.LUT R19, R6, 0xffff, RZ, 0xc0, !PT ;  /* 0x0000ffff06137812 */ /* 0x000fe200078ec0ff */
[----:B------:R-:W-:Y:S01]  /*0e70*/  IMAD R7, R7, 0xc00, RZ ;  /* 0x00000c0007077824 */ /* 0x000fe200078e02ff */
[----:B------:R-:W-:Y:S01]  /*0e80*/  LOP3.LUT R5, R5, 0x3ffe00, RZ, 0xc0, !PT ;  /* 0x003ffe0005057812 */ /* 0x000fe200078ec0ff */
[----:B------:R-:W-:Y:S01]  /*0e90*/  IMAD.MOV.U32 R14, RZ, RZ, R16 ;  /* 0x000000ffff0e7224 */ /* 0x000fe200078e0010 */
[----:B------:R-:W-:-:S02]  /*0ea0*/  PRMT R22, R15, 0x9910, RZ ;  /* 0x000099100f167816 */ /* 0x000fc400000000ff */
[----:B------:R-:W-:Y:S01]  /*0eb0*/  SHF.R.U32.HI R6, RZ, 0xf, R19 ;  /* 0x0000000fff067819 */ /* 0x000fe20000011613 */
[----:B------:R-:W-:Y:S01]  /*0ec0*/  IMAD.IADD R5, R2, 0x1, -R5 ;  /* 0x0000000102057824 */ /* 0x000fe200078e0a05 */
[----:B------:R-:W-:Y:S01]  /*0ed0*/  SHF.R.S32.HI R12, RZ, 0x10, R12 ;  /* 0x00000010ff0c7819 */ /* 0x000fe2000001140c */
[----:B------:R-:W-:Y:S01]  /*0ee0*/  IMAD R2, R14, 0x2aab, RZ ;  /* 0x00002aab0e027824 */ /* 0x000fe200078e02ff */
[----:B------:R-:W-:Y:S01]  /*0ef0*/  LEA.HI R6, R19, R6, RZ, 0x17 ;  /* 0x0000000613067211 */ /* 0x000fe200078fb8ff */
[----:B------:R-:W-:Y:S01]  /*0f00*/  IMAD.MOV.U32 R16, RZ, RZ, R22 ;  /* 0x000000ffff107224 */ /* 0x000fe200078e0016 */
[----:B------:R-:W-:Y:S01]  /*0f10*/  PRMT R19, R17, 0x9910, RZ ;  /* 0x0000991011137816 */ /* 0x000fe200000000ff */
[----:B------:R-:W-:Y:S01]  /*0f20*/  IMAD R89, R5, 0xc00, RZ ;  /* 0x00000c0005597824 */ /* 0x000fe200078e02ff */
[----:B------:R-:W-:Y:S01]  /*0f30*/  SHF.R.S32.HI R2, RZ, 0x10, R2 ;  /* 0x00000010ff027819 */ /* 0x000fe20000011402 */
[----:B------:R-:W-:Y:S01]  /*0f40*/  IMAD R14, R16, 0x2aab, RZ ;  /* 0x00002aab100e7824 */ /* 0x000fe200078e02ff */
[----:B------:R-:W-:Y:S01]  /*0f50*/  LOP3.LUT R21, R12, 0xffff, RZ, 0xc0, !PT ;  /* 0x0000ffff0c157812 */ /* 0x000fe200078ec0ff */
[----:B------:R-:W-:Y:S01]  /*0f60*/  IMAD.MOV.U32 R16, RZ, RZ, R19 ;  /* 0x000000ffff107224 */ /* 0x000fe200078e0013 */
[----:B------:R-:W-:-:S02]  /*0f70*/  LOP3.LUT R19, R2, 0xffff, RZ, 0xc0, !PT ;  /* 0x0000ffff02137812 */ /* 0x000fc400078ec0ff */
[----:B------:R-:W-:Y:S01]  /*0f80*/  SHF.R.U32.HI R12, RZ, 0xf, R21 ;  /* 0x0000000fff0c7819 */ /* 0x000fe20000011615 */
[----:B------:R-:W-:Y:S01]  /*0f90*/  IMAD R22, R16, 0x2aab, RZ ;  /* 0x00002aab10167824 */ /* 0x000fe200078e02ff */
[----:B------:R-:W-:Y:S02]  /*0fa0*/  SHF.R.S32.HI R14, RZ, 0x10, R14 ;  /* 0x00000010ff0e7819 */ /* 0x000fe4000001140e */
[----:B------:R-:W-:Y:S02]  /*0fb0*/  SHF.R.U32.HI R2, RZ, 0xf, R19 ;  /* 0x0000000fff027819 */ /* 0x000fe40000011613 */
[----:B------:R-:W-:Y:S02]  /*0fc0*/  LEA.HI R12, R21, R12, RZ, 0x17 ;  /* 0x0000000c150c7211 */ /* 0x000fe400078fb8ff */
[----:B------:R-:W-:Y:S02]  /*0fd0*/  PRMT R23, R18, 0x9910, RZ ;  /* 0x0000991012177816 */ /* 0x000fe400000000ff */
[----:B------:R-:W-:-:S02]  /*0fe0*/  LOP3.LUT R21, R14, 0xffff, RZ, 0xc0, !PT ;  /* 0x0000ffff0e157812 */ /* 0x000fc400078ec0ff */
[----:B------:R-:W-:Y:S01]  /*0ff0*/  LEA.HI R14, R19, R2, RZ, 0x17 ;  /* 0x00000002130e7211 */ /* 0x000fe200078fb8ff */
[----:B------:R-:W-:Y:S01]  /*1000*/  IMAD R23, R23, 0x2aab, RZ ;  /* 0x00002aab17177824 */ /* 0x000fe200078e02ff */
[----:B------:R-:W-:Y:S02]  /*1010*/  SHF.R.S32.HI R2, RZ, 0x10, R22 ;  /* 0x00000010ff027819 */ /* 0x000fe40000011416 */
[----:B------:R-:W-:Y:S02]  /*1020*/  LOP3.LUT R5, R89, 0x70, R0, 0xf8, !PT ;  /* 0x0000007059057812 */ /* 0x000fe400078ef800 */
[----:B------:R-:W-:Y:S02]  /*1030*/  LOP3.LUT R25, R2, 0xffff, RZ, 0xc0, !PT ;  /* 0x0000ffff02197812 */ /* 0x000fe400078ec0ff */
[----:B------:R-:W-:Y:S01]  /*1040*/  SHF.R.S32.HI R19, RZ, 0x10, R23 ;  /* 0x00000010ff137819 */ /* 0x000fe20000011417 */
[----:B------:R-:W-:Y:S01]  /*1050*/  IMAD R23, R11, 0xc00, RZ ;  /* 0x00000c000b177824 */ /* 0x000fe200078e02ff */
[----:B------:R-:W-:-:S02]  /*1060*/  SHF.R.U32.HI R2, RZ, 0xf, R25 ;  /* 0x0000000fff027819 */ /* 0x000fc40000011619 */
[----:B------:R-:W-:Y:S02]  /*1070*/  IADD3 R204, P6, R5, c[0x0][0x160], RZ ;  /* 0x0000580005cc7a10 */ /* 0x000fe40007fde0ff */
[----:B------:R-:W-:Y:S02]  /*1080*/  LEA.HI R4, R25, R2, RZ, 0x17 ;  /* 0x0000000219047211 */ /* 0x000fe400078fb8ff */
[----:B------:R-:W-:Y:S01]  /*1090*/  LOP3.LUT R2, R23, 0x70, R0, 0xf8, !PT ;  /* 0x0000007017027812 */ /* 0x000fe200078ef800 */
[----:B------:R-:W-:Y:S01]  /*10a0*/  IMAD.MOV.U32 R88, RZ, RZ, R204 ;  /* 0x000000ffff587224 */ /* 0x000fe200078e00cc */
[----:B------:R-:W-:Y:S02]  /*10b0*/  PRMT R12, R12, 0x9910, RZ ;  /* 0x000099100c0c7816 */ /* 0x000fe400000000ff */
[C---:B------:R-:W-:Y:S02]  /*10c0*/  IADD3 R30, P0, R2.reuse, c[0x0][0x160], RZ ;  /* 0x00005800021e7a10 */ /* 0x040fe40007f1e0ff */
[----:B------:R-:W-:Y:S01]  /*10d0*/  LEA.HI.X.SX32 R205, R5, c[0x0][0x164], 0x1, P6 ;  /* 0x0000590005cd7a11 */ /* 0x000fe200030f0eff */
[----:B------:R-:W-:Y:S01]  /*10e0*/  IMAD.MOV.U32 R5, RZ, RZ, R12 ;  /* 0x000000ffff057224 */ /* 0x000fe200078e000c */
[----:B------:R-:W-:-:S02]  /*10f0*/  LEA.HI.X.SX32 R31, R2, c[0x0][0x164], 0x1, P0 ;  /* 0x00005900021f7a11 */ /* 0x000fc400000f0eff */
[----:B------:R-:W-:Y:S02]  /*1100*/  PRMT R2, R6, 0x9910, RZ ;  /* 0x0000991006027816 */ /* 0x000fe400000000ff */
[----:B------:R-:W-:Y:S01]  /*1110*/  LOP3.LUT R22, R19, 0xffff, RZ, 0xc0, !PT ;  /* 0x0000ffff13167812 */ /* 0x000fe200078ec0ff */
[----:B------:R1:W-:Y:S01]  /*1120*/  LDGSTS.E.BYPASS.128 [R245+0x10000], [R30.64] ;  /* 0x100000001ef57fae */ /* 0x0003e2000b901c4c */
[----:B------:R-:W-:Y:S01]  /*1130*/  SHF.R.U32.HI R16, RZ, 0xf, R21 ;  /* 0x0000000fff107819 */ /* 0x000fe20000011615 */
[----:B------:R-:W-:Y:S01]  /*1140*/  IMAD R2, R2, 0xc00, RZ ;  /* 0x00000c0002027824 */ /* 0x000fe200078e02ff */
[----:B------:R-:W-:Y:S02]  /*1150*/  SHF.R.U32.HI R11, RZ, 0xf, R22 ;  /* 0x0000000fff0b7819 */ /* 0x000fe40000011616 */
[----:B------:R-:W-:Y:S01]  /*1160*/  LEA.HI R16, R21, R16, RZ, 0x17 ;  /* 0x0000001015107211 */ /* 0x000fe200078fb8ff */
[----:B------:R-:W-:Y:S01]  /*1170*/  IMAD.MOV R12, RZ, RZ, -R2 ;  /* 0x000000ffff0c7224 */ /* 0x000fe200078e0a02 */
[----:B------:R-:W-:Y:S01]  /*1180*/  PRMT R6, R14, 0x9910, RZ ;  /* 0x000099100e067816 */ /* 0x000fe200000000ff */
[----:B------:R-:W-:Y:S01]  /*1190*/  IMAD R2, R5, 0xc00, RZ ;  /* 0x00000c0005027824 */ /* 0x000fe200078e02ff */
[----:B------:R-:W-:-:S02]  /*11a0*/  SHF.R.S32.HI R21, RZ, 0x10, R24 ;  /* 0x00000010ff157819 */ /* 0x000fc40000011418 */
[----:B------:R-:W-:Y:S01]  /*11b0*/  PRMT R5, R12, 0x7710, RZ ;  /* 0x000077100c057816 */ /* 0x000fe200000000ff */
[----:B------:R-:W-:Y:S01]  /*11c0*/  IMAD.MOV R12, RZ, RZ, -R2 ;  /* 0x000000ffff0c7224 */ /* 0x000fe200078e0a02 */
[----:B------:R-:W-:Y:S01]  /*11d0*/  LEA.HI R11, R22, R11, RZ, 0x17 ;  /* 0x0000000b160b7211 */ /* 0x000fe200078fb8ff */
[----:B------:R-:W-:Y:S01]  /*11e0*/  IMAD R2, R6, 0xc00, RZ ;  /* 0x00000c0006027824 */ /* 0x000fe200078e02ff */
[----:B------:R-:W-:Y:S01]  /*11f0*/  LOP3.LUT R24, R21, 0xffff, RZ, 0xc0, !PT ;  /* 0x0000ffff15187812 */ /* 0x000fe200078ec0ff */
[----:B------:R-:W-:Y:S01]  /*1200*/  IMAD.IADD R8, R8, 0x1, R5 ;  /* 0x0000000108087824 */ /* 0x000fe200078e0205 */
[----:B------:R-:W-:Y:S02]  /*1210*/  PRMT R16, R16, 0x9910, RZ ;  /* 0x0000991010107816 */ /* 0x000fe400000000ff */
[----:B------:R-:W-:Y:S02]  /*1220*/  PRMT R6, R12, 0x7710, RZ ;  /* 0x000077100c067816 */ /* 0x000fe400000000ff */
[----:B------:R-:W-:Y:S01]  /*1230*/  PRMT R12, R11, 0x9910, RZ ;  /* 0x000099100b0c7816 */ /* 0x000fe200000000ff */
[----:B------:R-:W-:Y:S01]  /*1240*/  IMAD.MOV R11, RZ, RZ, -R2 ;  /* 0x000000ffff0b7224 */ /* 0x000fe200078e0a02 */
[----:B------:R-:W-:Y:S01]  /*1250*/  SHF.R.U32.HI R19, RZ, 0xf, R24 ;  /* 0x0000000fff137819 */ /* 0x000fe20000011618 */
[----:B------:R-:W-:Y:S01]  /*1260*/  IMAD.IADD R9, R9, 0x1, R6 ;  /* 0x0000000109097824 */ /* 0x000fe200078e0206 */
[----:B------:R-:W-:Y:S01]  /*1270*/  PRMT R5, R4, 0x9910, RZ ;  /* 0x0000991004057816 */ /* 0x000fe200000000ff */
[----:B------:R-:W-:Y:S01]  /*1280*/  IMAD.MOV.U32 R4, RZ, RZ, R16 ;  /* 0x000000ffff047224 */ /* 0x000fe200078e0010 */
[----:B------:R-:W-:Y:S01]  /*1290*/  LEA.HI R19, R24, R19, RZ, 0x17 ;  /* 0x0000001318137211 */ /* 0x000fe200078fb8ff */
[----:B------:R-:W-:Y:S01]  /*12a0*/  IMAD.MOV.U32 R6, RZ, RZ, R12 ;  /* 0x000000ffff067224 */ /* 0x000fe200078e000c */
[----:B------:R-:W-:Y:S01]  /*12b0*/  PRMT R11, R11, 0x7710, RZ ;  /* 0x000077100b0b7816 */ /* 0x000fe200000000ff */
[----:B------:R-:W-:Y:S01]  /*12c0*/  IMAD R2, R4, 0xc00, RZ ;  /* 0x00000c0004027824 */ /* 0x000fe200078e02ff */
[----:B------:R-:W-:Y:S01]  /*12d0*/  PRMT R19, R19, 0x9910, RZ ;  /* 0x0000991013137816 */ /* 0x000fe200000000ff */
[----:B------:R-:W-:Y:S01]  /*12e0*/  IMAD R4, R5, 0xc00, RZ ;  /* 0x00000c0005047824 */ /* 0x000fe200078e02ff */
[----:B------:R-:W-:Y:S01]  /*12f0*/  PRMT R8, R8, 0x9910, RZ ;  /* 0x0000991008087816 */ /* 0x000fe200000000ff */
[----:B------:R-:W-:Y:S01]  /*1300*/  IMAD R5, R6, 0xc00, RZ ;  /* 0x00000c0006057824 */ /* 0x000fe200078e02ff */
[--C-:B------:R-:W-:Y:S01]  /*1310*/  LOP3.LUT R22, R7, 0x70, R0.reuse, 0xf8, !PT ;  /* 0x0000007007167812 */ /* 0x100fe200078ef800 */
[----:B------:R-:W-:Y:S01]  /*1320*/  IMAD.MOV.U32 R6, RZ, RZ, R19 ;  /* 0x000000ffff067224 */ /* 0x000fe200078e0013 */
[----:B------:R-:W-:Y:S01]  /*1330*/  LOP3.LUT R21, R33, 0x70, R0, 0xf8, !PT ;  /* 0x0000007021157812 */ /* 0x000fe200078ef800 */
[----:B------:R-:W-:Y:S01]  /*1340*/  IMAD.MOV R5, RZ, RZ, -R5 ;  /* 0x000000ffff057224 */ /* 0x000fe200078e0a05 */
[----:B------:R-:W-:Y:S01]  /*1350*/  IADD3 R202, P5, R22, c[0x0][0x160], RZ ;  /* 0x0000580016ca7a10 */ /* 0x000fe20007fbe0ff */
[----:B------:R-:W-:Y:S01]  /*1360*/  IMAD.IADD R10, R10, 0x1, R11 ;  /* 0x000000010a0a7824 */ /* 0x000fe200078e020b */
[----:B------:R-:W-:Y:S01]  /*1370*/  IADD3 R200, P4, R21, c[0x0][0x160], RZ ;  /* 0x0000580015c87a10 */ /* 0x000fe20007f9e0ff */
[----:B------:R-:W-:Y:S01]  /*1380*/  IMAD.MOV R2, RZ, RZ, -R2 ;  /* 0x000000ffff027224 */ /* 0x000fe200078e0a02 */
[----:B------:R-:W-:Y:S01]  /*1390*/  PRMT R11, R5, 0x7710, RZ ;  /* 0x00007710050b7816 */ /* 0x000fe200000000ff */
[----:B------:R-:W-:Y:S01]  /*13a0*/  IMAD.MOV R4, RZ, RZ, -R4 ;  /* 0x000000ffff047224 */ /* 0x000fe200078e0a04 */
[----:B------:R-:W-:Y:S01]  /*13b0*/  PRMT R37, R10, 0x9910, RZ ;  /* 0x000099100a257816 */ /* 0x000fe200000000ff */
[----:B------:R-:W-:Y:S01]  /*13c0*/  IMAD R5, R6, 0xc00, RZ ;  /* 0x00000c0006057824 */ /* 0x000fe200078e02ff */
[----:B------:R-:W-:Y:S01]  /*13d0*/  PRMT R2, R2, 0x7710, RZ ;  /* 0x0000771002027816 */ /* 0x000fe200000000ff */
[----:B------:R-:W-:Y:S01]  /*13e0*/  IMAD.MOV.U32 R32, RZ, RZ, R200 ;  /* 0x000000ffff207224 */ /* 0x000fe200078e00c8 */
[----:B------:R-:W-:Y:S01]  /*13f0*/  PRMT R4, R4, 0x7710, RZ ;  /* 0x0000771004047816 */ /* 0x000fe200000000ff */
[----:B------:R-:W-:Y:S01]  /*1400*/  IMAD.MOV R5, RZ, RZ, -R5 ;  /* 0x000000ffff057224 */ /* 0x000fe200078e0a05 */
[----:B------:R-:W-:Y:S01]  /*1410*/  LOP3.LUT R6, R13, 0x70, R0, 0xf8, !PT ;  /* 0x000000700d067812 */ /* 0x000fe200078ef800 */
[----:B------:R-:W-:Y:S01]  /*1420*/  IMAD.IADD R15, R15, 0x1, R2 ;  /* 0x000000010f0f7824 */ /* 0x000fe200078e0202 */
[----:B------:R-:W-:Y:S01]  /*1430*/  LEA.HI.X.SX32 R35, R7, c[0x0][0x164], 0x1, P5 ;  /* 0x0000590007237a11 */ /* 0x000fe200028f0eff */
[----:B------:R-:W-:Y:S01]  /*1440*/  IMAD.IADD R2, R17, 0x1, R4 ;  /* 0x0000000111027824 */ /* 0x000fe200078e0204 */
[----:B------:R-:W-:Y:S01]  /*1450*/  PRMT R5, R5, 0x7710, RZ ;  /* 0x0000771005057816 */ /* 0x000fe200000000ff */
[----:B------:R-:W-:Y:S01]  /*1460*/  IMAD.IADD R4, R18, 0x1, R11 ;  /* 0x0000000112047824 */ /* 0x000fe200078e020b */
[----:B------:R-:W-:Y:S01]  /*1470*/  PRMT R11, R9, 0x9910, RZ ;  /* 0x00009910090b7816 */ /* 0x000fe200000000ff */
[----:B------:R-:W-:Y:S01]  /*1480*/  IMAD.MOV.U32 R9, RZ, RZ, R8 ;  /* 0x000000ffff097224 */ /* 0x000fe200078e0008 */
[----:B------:R-:W-:Y:S01]  /*1490*/  PRMT R15, R15, 0x9910, RZ ;  /* 0x000099100f0f7816 */ /* 0x000fe200000000ff */
[----:B------:R-:W-:Y:S01]  /*14a0*/  IMAD.IADD R5, R20, 0x1, R5 ;  /* 0x0000000114057824 */ /* 0x000fe200078e0205 */
[----:B------:R-:W-:Y:S01]  /*14b0*/  IADD3 R206, P3, R6, c[0x0][0x168], RZ ;  /* 0x00005a0006ce7a10 */ /* 0x000fe20007f7e0ff */
[----:B------:R-:W-:Y:S01]  /*14c0*/  IMAD R9, R9, 0xc00, RZ ;  /* 0x00000c0009097824 */ /* 0x000fe200078e02ff */
[----:B------:R-:W-:Y:S01]  /*14d0*/  PRMT R4, R4, 0x9910, RZ ;  /* 0x0000991004047816 */ /* 0x000fe200000000ff */
[----:B------:R-:W-:Y:S01]  /*14e0*/  IMAD R11, R11, 0xc00, RZ ;  /* 0x00000c000b0b7824 */ /* 0x000fe200078e02ff */
[----:B------:R-:W-:Y:S01]  /*14f0*/  PRMT R39, R5, 0x9910, RZ ;  /* 0x0000991005277816 */ /* 0x000fe200000000ff */
[----:B------:R-:W-:Y:S01]  /*1500*/  IMAD.MOV.U32 R5, RZ, RZ, R15 ;  /* 0x000000ffff057224 */ /* 0x000fe200078e000f */
[----:B------:R-:W-:Y:S01]  /*1510*/  PRMT R2, R2, 0x9910, RZ ;  /* 0x0000991002027816 */ /* 0x000fe200000000ff */
[----:B------:R-:W-:Y:S01]  /*1520*/  IMAD.MOV.U32 R15, RZ, RZ, R4 ;  /* 0x000000ffff0f7224 */ /* 0x000fe200078e0004 */
[----:B------:R-:W-:Y:S01]  /*1530*/  LEA.HI.X.SX32 R207, R6, c[0x0][0x16c], 0x1, P3 ;  /* 0x00005b0006cf7a11 */ /* 0x000fe200018f0eff */
[----:B------:R-:W-:Y:S01]  /*1540*/  IMAD R37, R37, 0xc00, RZ ;  /* 0x00000c0025257824 */ /* 0x000fe200078e02ff */
[--C-:B------:R-:W-:Y:S01]  /*1550*/  LOP3.LUT R6, R9, 0x70, R0.reuse, 0xf8, !PT ;  /* 0x0000007009067812 */ /* 0x100fe200078ef800 */
[----:B------:R-:W-:Y:S01]  /*1560*/  IMAD R5, R5, 0xc00, RZ ;  /* 0x00000c0005057824 */ /* 0x000fe200078e02ff */
[----:B------:R-:W-:Y:S01]  /*1570*/  LEA.HI.X.SX32 R201, R21, c[0x0][0x164], 0x1, P4 ;  /* 0x0000590015c97a11 */ /* 0x000fe200020f0eff */
[----:B------:R-:W-:Y:S01]  /*1580*/  IMAD R7, R2, 0xc00, RZ ;  /* 0x00000c0002077824 */ /* 0x000fe200078e02ff */
[----:B-1----:R-:W-:Y:S01]  /*1590*/  LEA.HI.X.SX32 R31, R23, c[0x0][0x164], 0x1, P0 ;  /* 0x00005900171f7a11 */ /* 0x002fe200000f0eff */
[----:B------:R-:W-:Y:S01]  /*15a0*/  IMAD R15, R15, 0xc00, RZ ;  /* 0x00000c000f0f7824 */ /* 0x000fe200078e02ff */
[----:B------:R-:W-:Y:S01]  /*15b0*/  LEA.HI.X.SX32 R203, R22, c[0x0][0x164], 0x1, P5 ;  /* 0x0000590016cb7a11 */ /* 0x000fe200028f0eff */
[----:B------:R-:W-:Y:S01]  /*15c0*/  IMAD R39, R39, 0xc00, RZ ;  /* 0x00000c0027277824 */ /* 0x000fe200078e02ff */
[----:B------:R-:W-:Y:S01]  /*15d0*/  IADD3 R16, P0, R6, c[0x0][0x168], RZ ;  /* 0x00005a0006107a10 */ /* 0x000fe20007f1e0ff */
[----:B------:R1:W-:Y:S01]  /*15e0*/  LDGSTS.E.BYPASS.128 [R245+0x11000], [R200.64] ;  /* 0x11000000c8f57fae */ /* 0x0003e2000b901c4c */
[----:B------:R-:W-:Y:S01]  /*15f0*/  LOP3.LUT R8, R11, 0x70, R0, 0xf8, !PT ;  /* 0x000000700b087812 */ /* 0x000fe200078ef800 */
[----:B------:R-:W-:Y:S01]  /*1600*/  IMAD.MOV.U32 R34, RZ, RZ, R202 ;  /* 0x000000ffff227224 */ /* 0x000fe200078e00ca */
[--C-:B------:R-:W-:Y:S01]  /*1610*/  LOP3.LUT R10, R37, 0x70, R0.reuse, 0xf8, !PT ;  /* 0x00000070250a7812 */ /* 0x100fe200078ef800 */
[----:B------:R2:W-:Y:S01]  /*1620*/  LDGSTS.E.BYPASS.128 [R245+0x12000], [R202.64] ;  /* 0x12000000caf57fae */ /* 0x0005e2000b901c4c */
[----:B------:R-:W-:-:S02]  /*1630*/  LOP3.LUT R2, R5, 0x70, R0, 0xf8, !PT ;  /* 0x0000007005027812 */ /* 0x000fc400078ef800 */
[----:B------:R-:W-:Y:S01]  /*1640*/  LEA.HI.X.SX32 R17, R6, c[0x0][0x16c], 0x1, P0 ;  /* 0x00005b0006117a11 */ /* 0x000fe200000f0eff */
[----:B------:R3:W-:Y:S01]  /*1650*/  LDGSTS.E.BYPASS.128 [R245+0x13000], [R204.64] ;  /* 0x13000000ccf57fae */ /* 0x0007e2000b901c4c */
[--C-:B------:R-:W-:Y:S02]  /*1660*/  LOP3.LUT R4, R7, 0x70, R0.reuse, 0xf8, !PT ;  /* 0x0000007007047812 */ /* 0x100fe400078ef800 */
[----:B------:R-:W-:Y:S01]  /*1670*/  IADD3 R18, P2, R8, c[0x0][0x168], RZ ;  /* 0x00005a0008127a10 */ /* 0x000fe20007f5e0ff */
[----:B------:R-:W0:Y:S01]  /*1680*/  LDGDEPBAR ;  /* 0x00000000000079af */ /* 0x000e220000000000 */
[----:B------:R-:W-:Y:S02]  /*1690*/  LOP3.LUT R6, R15, 0x70, R0, 0xf8, !PT ;  /* 0x000000700f067812 */ /* 0x000fe400078ef800 */
[----:B------:R-:W-:Y:S01]  /*16a0*/  IADD3 R20, P1, R10, c[0x0][0x168], RZ ;  /* 0x00005a000a147a10 */ /* 0x000fe20007f3e0ff */
[----:B------:R4:W-:Y:S01]  /*16b0*/  LDGSTS.E.BYPASS.128 [R245], [R206.64] ;  /* 0x00000000cef57fae */ /* 0x0009e2000b901c4c */
[----:B------:R-:W-:-:S02]  /*16c0*/  LEA.HI.X.SX32 R89, R89, c[0x0][0x164], 0x1, P6 ;  /* 0x0000590059597a11 */ /* 0x000fc400030f0eff */
[----:B------:R-:W-:Y:S01]  /*16d0*/  LOP3.LUT R0, R39, 0x70, R0, 0xf8, !PT ;  /* 0x0000007027007812 */ /* 0x000fe200078ef800 */
[----:B------:R1:W-:Y:S01]  /*16e0*/  LDGSTS.E.BYPASS.128 [R245+0x1000], [R16.64] ;  /* 0x0100000010f57fae */ /* 0x0003e2000b901c4c */
[----:B------:R-:W-:Y:S02]  /*16f0*/  IADD3 R22, P6, R2, c[0x0][0x168], RZ ;  /* 0x00005a0002167a10 */ /* 0x000fe40007fde0ff */
[----:B------:R-:W-:Y:S02]  /*1700*/  LEA.HI.X.SX32 R33, R33, c[0x0][0x164], 0x1, P4 ;  /* 0x0000590021217a11 */ /* 0x000fe400020f0eff */
[----:B------:R-:W-:Y:S02]  /*1710*/  IADD3 R24, P5, R4, c[0x0][0x168], RZ ;  /* 0x00005a0004187a10 */ /* 0x000fe40007fbe0ff */
[----:B------:R-:W-:Y:S02]  /*1720*/  LEA.HI.X.SX32 R19, R8, c[0x0][0x16c], 0x1, P2 ;  /* 0x00005b0008137a11 */ /* 0x000fe400010f0eff */
[----:B------:R-:W-:-:S02]  /*1730*/  IADD3 R26, P4, R6, c[0x0][0x168], RZ ;  /* 0x00005a00061a7a10 */ /* 0x000fc40007f9e0ff */
[----:B----4-:R-:W-:Y:S01]  /*1740*/  LEA.HI.X.SX32 R207, R13, c[0x0][0x16c], 0x1, P3 ;  /* 0x00005b000dcf7a11 */ /* 0x010fe200018f0eff */
[----:B------:R4:W-:Y:S01]  /*1750*/  LDGSTS.E.BYPASS.128 [R245+0x2000], [R18.64] ;  /* 0x0200000012f57fae */ /* 0x0009e2000b901c4c */
[----:B------:R-:W-:Y:S01]  /*1760*/  LEA.HI.X.SX32 R21, R10, c[0x0][0x16c], 0x1, P1 ;  /* 0x00005b000a157a11 */ /* 0x000fe200008f0eff */
[----:B------:R-:W-:Y:S01]  /*1770*/  CS2R R12, SRZ ;  /* 0x00000000000c7805 */ /* 0x000fe2000001ff00 */
[----:B------:R-:W-:Y:S02]  /*1780*/  IADD3 R28, P3, R0, c[0x0][0x168], RZ ;  /* 0x00005a00001c7a10 */ /* 0x000fe40007f7e0ff */
[----:B------:R-:W-:Y:S01]  /*1790*/  LEA.HI.X.SX32 R23, R2, c[0x0][0x16c], 0x1, P6 ;  /* 0x00005b0002177a11 */ /* 0x000fe200030f0eff */
[----:B------:R2:W-:Y:S01]  /*17a0*/  LDGSTS.E.BYPASS.128 [R245+0x3000], [R20.64] ;  /* 0x0300000014f57fae */ /* 0x0005e2000b901c4c */
[----:B------:R-:W-:Y:S02]  /*17b0*/  LEA.HI.X.SX32 R25, R4, c[0x0][0x16c], 0x1, P5 ;  /* 0x00005b0004197a11 */ /* 0x000fe400028f0eff */
[----:B------:R-:W-:Y:S01]  /*17c0*/  LEA.HI.X.SX32 R27, R6, c[0x0][0x16c], 0x1, P4 ;  /* 0x00005b00061b7a11 */ /* 0x000fe200020f0eff */
[----:B------:R3:W-:Y:S01]  /*17d0*/  LDGSTS.E.BYPASS.128 [R245+0x4000], [R22.64] ;  /* 0x0400000016f57fae */ /* 0x0007e2000b901c4c */
[----:B------:R-:W-:-:S02]  /*17e0*/  LEA.HI.X.SX32 R29, R0, c[0x0][0x16c], 0x1, P3 ;  /* 0x00005b00001d7a11 */ /* 0x000fc400018f0eff */
[----:B-1----:R-:W-:Y:S01]  /*17f0*/  LEA.HI.X.SX32 R17, R9, c[0x0][0x16c], 0x1, P0 ;  /* 0x00005b0009117a11 */ /* 0x002fe200000f0eff */
[----:B------:R1:W-:Y:S01]  /*1800*/  LDGSTS.E.BYPASS.128 [R245+0x5000], [R24.64] ;  /* 0x0500000018f57fae */ /* 0x0003e2000b901c4c */
[----:B----4-:R-:W-:Y:S01]  /*1810*/  LEA.HI.X.SX32 R19, R11, c[0x0][0x16c], 0x1, P2 ;  /* 0x00005b000b137a11 */ /* 0x010fe200010f0eff */
[----:B------:R-:W-:Y:S01]  /*1820*/  CS2R R8, SRZ ;  /* 0x0000000000087805 */ /* 0x000fe2000001ff00 */
[----:B------:R-:W-:Y:S01]  /*1830*/  LOP3.LUT R3, R3, 0x10, R228, 0xf8, !PT ;  /* 0x0000001003037812 */ /* 0x000fe200078ef8e4 */
[----:B------:R4:W-:Y:S01]  /*1840*/  LDGSTS.E.BYPASS.128 [R245+0x6000], [R26.64] ;  /* 0x060000001af57fae */ /* 0x0009e2000b901c4c */
[----:B--2---:R-:W-:Y:S01]  /*1850*/  LEA.HI.X.SX32 R21, R37, c[0x0][0x16c], 0x1, P1 ;  /* 0x00005b0025157a11 */ /* 0x004fe200008f0eff */
[----:B------:R-:W-:Y:S01]  /*1860*/  CS2R R10, SRZ ;  /* 0x00000000000a7805 */ /* 0x000fe2000001ff00 */
[----:B------:R-:W-:Y:S01]  /*1870*/  IADD3 R202, P1, R202, 0x100, RZ ;  /* 0x00000100caca7810 */ /* 0x000fe20007f3e0ff */
[----:B------:R2:W-:Y:S01]  /*1880*/  LDGSTS.E.BYPASS.128 [R245+0x7000], [R28.64] ;  /* 0x070000001cf57fae */ /* 0x0005e2000b901c4c */
[----:B---3--:R-:W-:Y:S01]  /*1890*/  LEA.HI.X.SX32 R23, R5, c[0x0][0x16c], 0x1, P6 ;  /* 0x00005b0005177a11 */ /* 0x008fe200030f0eff */
[----:B------:R-:W-:Y:S01]  /*18a0*/  IMAD.SHL.U32 R3, R3, 0x80, RZ ;  /* 0x0000008003037824 */ /* 0x000fe200078e00ff */
[----:B------:R-:W-:Y:S01]  /*18b0*/  IADD3 R200, P2, R200, 0x100, RZ ;  /* 0x00000100c8c87810 */ /* 0x000fe20007f5e0ff */
[----:B------:R-:W0:Y:S01]  /*18c0*/  LDGDEPBAR ;  /* 0x00000000000079af */ /* 0x000e220000000000 */
[----:B-1----:R-:W-:Y:S01]  /*18d0*/  LEA.HI.X.SX32 R25, R7, c[0x0][0x16c], 0x1, P5 ;  /* 0x00005b0007197a11 */ /* 0x002fe200028f0eff */
[----:B------:R-:W-:Y:S01]  /*18e0*/  IMAD.X R201, RZ, RZ, R35, P1 ;  /* 0x000000ffffc97224 */ /* 0x000fe200008e0623 */
[----:B------:R-:W-:Y:S01]  /*18f0*/  IADD3 R91, R3, 0x2000, RZ ;  /* 0x00002000035b7810 */ /* 0x000fe20007ffe0ff */
[----:B------:R-:W-:Y:S01]  /*1900*/  BAR.SYNC.DEFER_BLOCKING 0x0 ;  /* 0x0000000000007b1d */ /* 0x000fe20000010000 */
[----:B----4-:R-:W-:Y:S01]  /*1910*/  LEA.HI.X.SX32 R27, R15, c[0x0][0x16c], 0x1, P4 ;  /* 0x00005b000f1b7a11 */ /* 0x010fe200020f0eff */
[----:B------:R-:W-:Y:S01]  /*1920*/  CS2R R36, SRZ ;  /* 0x0000000000247805 */ /* 0x000fe2000001ff00 */
[----:B------:R-:W-:Y:S01]  /*1930*/  IADD3 R224, R3, 0x1000, RZ ;  /* 0x0000100003e07810 */ /* 0x000fe20007ffe0ff */
[----:B------:R-:W-:Y:S01]  /*1940*/  CS2R R4, SRZ ;  /* 0x0000000000047805 */ /* 0x000fe2000001ff00 */
[----:B--2---:R-:W-:Y:S01]  /*1950*/  LEA.HI.X.SX32 R29, R39, c[0x0][0x16c], 0x1, P3 ;  /* 0x00005b00271d7a11 */ /* 0x004fe200018f0eff */
[----:B------:R-:W-:Y:S01]  /*1960*/  CS2R R6, SRZ ;  /* 0x0000000000067805 */ /* 0x000fe2000001ff00 */
[----:B------:R-:W-:Y:S01]  /*1970*/  IADD3 R2, P3, R30, 0x100, RZ ;  /* 0x000001001e027810 */ /* 0x000fe20007f7e0ff */
[----:B------:R-:W-:Y:S01]  /*1980*/  CS2R R38, SRZ ;  /* 0x0000000000267805 */ /* 0x000fe2000001ff00 */
[----:B------:R-:W-:Y:S01]  /*1990*/  IADD3 R221, R3, 0x3000, RZ ;  /* 0x0000300003dd7810 */ /* 0x000fe20007ffe0ff */
[----:B------:R-:W-:Y:S01]  /*19a0*/  IMAD.X R3, RZ, RZ, R33, P2 ;  /* 0x000000ffff037224 */ /* 0x000fe200010e0621 */
[----:B------:R-:W-:Y:S01]  /*19b0*/  IADD3 R218, P1, R26, 0x100, RZ ;  /* 0x000001001ada7810 */ /* 0x000fe20007f3e0ff */
[----:B------:R-:W-:Y:S01]  /*19c0*/  IMAD.X R0, RZ, RZ, R31, P3 ;  /* 0x000000ffff007224 */ /* 0x000fe200018e061f */
[----:B------:R-:W-:Y:S01]  /*19d0*/  IADD3 R216, P2, R24, 0x100, RZ ;  /* 0x0000010018d87810 */ /* 0x000fe20007f5e0ff */
[----:B------:R-:W-:Y:S01]  /*19e0*/  CS2R R14, SRZ ;  /* 0x00000000000e7805 */ /* 0x000fe2000001ff00 */
[----:B------:R-:W-:Y:S01]  /*19f0*/  IADD3 R214, P3, R22, 0x100, RZ ;  /* 0x0000010016d67810 */ /* 0x000fe20007f7e0ff */
[----:B------:R-:W-:Y:S01]  /*1a00*/  IMAD.X R217, RZ, RZ, R27, P1 ;  /* 0x000000ffffd97224 */ /* 0x000fe200008e061b */
[----:B------:R-:W-:Y:S01]  /*1a10*/  IADD3 R212, P4, R20, 0x100, RZ ;  /* 0x0000010014d47810 */ /* 0x000fe20007f9e0ff */
[----:B------:R-:W-:Y:S01]  /*1a20*/  IMAD.X R215, RZ, RZ, R25, P2 ;  /* 0x000000ffffd77224 */ /* 0x000fe200010e0619 */
[----:B------:R-:W-:Y:S01]  /*1a30*/  IADD3 R210, P5, R18, 0x100, RZ ;  /* 0x0000010012d27810 */ /* 0x000fe20007fbe0ff */
[----:B------:R-:W-:Y:S01]  /*1a40*/  IMAD.X R213, RZ, RZ, R23, P3 ;  /* 0x000000ffffd57224 */ /* 0x000fe200018e0617 */
[-C--:B------:R-:W-:Y:S01]  /*1a50*/  LOP3.LUT R226, R227, R246.reuse, RZ, 0xfc, !PT ;  /* 0x000000f6e3e27212 */ /* 0x080fe200078efcff */
[----:B------:R-:W-:Y:S01]  /*1a60*/  IMAD.X R211, RZ, RZ, R21, P4 ;  /* 0x000000ffffd37224 */ /* 0x000fe200020e0615 */
[-C--:B------:R-:W-:Y:S01]  /*1a70*/  LOP3.LUT R222, R91, R246.reuse, RZ, 0xfc, !PT ;  /* 0x000000f65bde7212 */ /* 0x080fe200078efcff */
[----:B------:R-:W-:Y:S01]  /*1a80*/  @!PT LDS RZ, [RZ] ;  /* 0x00000000fffff984 */ /* 0x000fe20000000800 */
[----:B------:R-:W-:Y:S01]  /*1a90*/  @!PT LDS RZ, [RZ] ;  /* 0x00000000fffff984 */ /* 0x000fe20000000800 */
[----:B------:R-:W-:Y:S01]  /*1aa0*/  @!PT LDS RZ, [RZ] ;  /* 0x00000000fffff984 */ /* 0x000fe20000000800 */
[----:B------:R1:W-:Y:S01]  /*1ab0*/  LDGSTS.E.BYPASS.128 [R245+0x14000], [R30.64+0x80] ;  /* 0x140000801ef57fae */ /* 0x0003e2000b901c4c */
[-C--:B------:R-:W-:Y:S01]  /*1ac0*/  LOP3.LUT R221, R221, R246.reuse, RZ, 0xfc, !PT ;  /* 0x000000f6dddd7212 */ /* 0x080fe200078efcff */
[----:B------:R-:W-:Y:S01]  /*1ad0*/  IMAD.X R209, RZ, RZ, R19, P5 ;  /* 0x000000ffffd17224 */ /* 0x000fe200028e0613 */
[----:B------:R-:W-:Y:S01]  /*1ae0*/  LOP3.LUT R223, R224, R246, RZ, 0xfc, !PT ;  /* 0x000000f6e0df7212 */ /* 0x000fe200078efcff */
[----:B------:R1:W-:Y:S04]  /*1af0*/  LDGSTS.E.BYPASS.128 [R245+0x15000], [R32.64+0x80] ;  /* 0x1500008020f57fae */ /* 0x0003e8000b901c4c */
[----:B------:R1:W-:Y:S04]  /*1b00*/  LDGSTS.E.BYPASS.128 [R245+0x16000], [R34.64+0x80] ;  /* 0x1600008022f57fae */ /* 0x0003e8000b901c4c */
[----:B------:R1:W-:Y:S04]  /*1b10*/  LDGSTS.E.BYPASS.128 [R245+0x17000], [R88.64+0x80] ;  /* 0x1700008058f57fae */ /* 0x0003e8000b901c4c */
[----:B------:R-:W0:Y:S04]  /*1b20*/  LDGDEPBAR ;  /* 0x00000000000079af */ /* 0x000e280000000000 */
[----:B------:R2:W-:Y:S04]  /*1b30*/  LDGSTS.E.BYPASS.128 [R245+0x8000], [R206.64+0x80] ;  /* 0x08000080cef57fae */ /* 0x0005e8000b901c4c */
[----:B------:R1:W-:Y:S04]  /*1b40*/  LDGSTS.E.BYPASS.128 [R245+0x9000], [R16.64+0x80] ;  /* 0x0900008010f57fae */ /* 0x0003e8000b901c4c */
[----:B------:R1:W-:Y:S04]  /*1b50*/  LDGSTS.E.BYPASS.128 [R245+0xa000], [R18.64+0x80] ;  /* 0x0a00008012f57fae */ /* 0x0003e8000b901c4c */
[----:B------:R1:W-:Y:S01]  /*1b60*/  LDGSTS.E.BYPASS.128 [R245+0xb000], [R20.64+0x80] ;  /* 0x0b00008014f57fae */ /* 0x0003e2000b901c4c */
[----:B--2---:R-:W-:-:S03]  /*1b70*/  IADD3 R206, P0, R206, 0x100, RZ ;  /* 0x00000100cece7810 */ /* 0x004fc60007f1e0ff */
[----:B------:R1:W-:Y:S02]  /*1b80*/  LDGSTS.E.BYPASS.128 [R245+0xc000], [R22.64+0x80] ;  /* 0x0c00008016f57fae */ /* 0x0003e4000b901c4c */
[----:B------:R-:W-:Y:S01]  /*1b90*/  IMAD.X R205, RZ, RZ, R207, P0 ;  /* 0x000000ffffcd7224 */ /* 0x000fe200000e06cf */
[----:B------:R-:W-:Y:S01]  /*1ba0*/  IADD3 R204, P0, R204, 0x100, RZ ;  /* 0x00000100cccc7810 */ /* 0x000fe20007f1e0ff */
[----:B------:R1:W-:Y:S04]  /*1bb0*/  LDGSTS.E.BYPASS.128 [R245+0xd000], [R24.64+0x80] ;  /* 0x0d00008018f57fae */ /* 0x0003e8000b901c4c */
[----:B------:R1:W-:Y:S01]  /*1bc0*/  LDGSTS.E.BYPASS.128 [R245+0xe000], [R26.64+0x80] ;  /* 0x0e0000801af57fae */ /* 0x0003e2000b901c4c */
[----:B------:R-:W-:Y:S01]  /*1bd0*/  IMAD.X R203, RZ, RZ, R89, P0 ;  /* 0x000000ffffcb7224 */ /* 0x000fe200000e0659 */
[----:B------:R-:W-:-:S02]  /*1be0*/  IADD3 R220, P0, R28, 0x100, RZ ;  /* 0x000001001cdc7810 */ /* 0x000fc40007f1e0ff */
[----:B------:R1:W-:Y:S03]  /*1bf0*/  LDGSTS.E.BYPASS.128 [R245+0xf000], [R28.64+0x80] ;  /* 0x0f0000801cf57fae */ /* 0x0003e6000b901c4c */
[----:B------:R-:W-:Y:S01]  /*1c00*/  IMAD.X R219, RZ, RZ, R29, P0 ;  /* 0x000000ffffdb7224 */ /* 0x000fe200000e061d */
[----:B------:R-:W0:Y:S01]  /*1c10*/  LDGDEPBAR ;  /* 0x00000000000079af */ /* 0x000e220000000000 */
[----:B------:R-:W-:-:S05]  /*1c20*/  IADD3 R208, P0, R16, 0x100, RZ ;  /* 0x0000010010d07810 */ /* 0x000fca0007f1e0ff */
[----:B------:R-:W-:Y:S02]  /*1c30*/  IMAD.X R207, RZ, RZ, R17, P0 ;  /* 0x000000ffffcf7224 */ /* 0x000fe400000e0611 */
.L_x_0:
[----:B------:R-:W-:-:S04]  /*1c40*/  DEPBAR.LE SB0, 0x2 ;  /* 0x000080800000791a */ /* 0x000fc80000000000 */
[----:B------:R-:W-:Y:S01]  /*1c50*/  UIADD3 UR9, UR9, 0x1, URZ ;  /* 0x0000000109097890 */ /* 0x000fe2000fffe03f */
[----:B-1----:R-:W-:Y:S01]  /*1c60*/  IMAD.IADD R17, R246, 0x1, R227 ;  /* 0x00000001f6117824 */ /* 0x002fe200078e02e3 */
[----:B------:R-:W-:Y:S02]  /*1c70*/  UIADD3 UR8, UR8, 0x1, URZ ;  /* 0x0000000108087890 */ /* 0x000fe4000fffe03f */
[----:B------:R-:W-:Y:S02]  /*1c80*/  UISETP.GE.AND UP0, UPT, UR9, 0x2, UPT ;  /* 0x000000020900788c */ /* 0x000fe4000bf06270 */
[----:B------:R-:W-:Y:S02]  /*1c90*/  UISETP.GE.AND UP1, UPT, UR8, 0x2, UPT ;  /* 0x000000020800788c */ /* 0x000fe4000bf26270 */
[----:B------:R-:W-:Y:S02]  /*1ca0*/  USEL UR9, UR9, URZ, !UP0 ;  /* 0x0000003f09097287 */ /* 0x000fe4000c000000 */
[----:B------:R-:W-:-:S02]  /*1cb0*/  UISETP.GE.U32.AND UP0, UPT, UR4, 0x16, UPT ;  /* 0x000000160400788c */ /* 0x000fc4000bf06070 */
[----:B------:R-:W-:Y:S01]  /*1cc0*/  ULEA UR11, UR9, 0x10000, 0xe ;  /* 0x00010000090b7891 */ /* 0x000fe2000f8e703f */
[----:B------:R-:W-:Y:S01]  /*1cd0*/  BAR.SYNC.DEFER_BLOCKING 0x0 ;  /* 0x0000000000007b1d */ /* 0x000fe20000010000 */
[----:B------:R-:W-:Y:S01]  /*1ce0*/  IMAD.U32 R32, RZ, RZ, UR9 ;  /* 0x00000009ff207e24 */ /* 0x000fe2000f8e00ff */
[----:B------:R-:W-:Y:S02]  /*1cf0*/  UISETP.GE.U32.AND.EX UP0, UPT, UR5, URZ, UPT, UP0 ;  /* 0x0000003f0500728c */ /* 0x000fe4000bf06100 */
[----:B------:R-:W-:Y:S01]  /*1d00*/  USEL UR8, UR8, URZ, !UP1 ;  /* 0x0000003f08087287 */ /* 0x000fe2000c800000 */
[C---:B------:R-:W-:Y:S01]  /*1d10*/  IMAD R96, R32.reuse, 0x8000, R226 ;  /* 0x0000800020607824 */ /* 0x040fe200078e02e2 */
[----:B------:R-:W-:Y:S01]  /*1d20*/  UIADD3 UR4, UP1, UR4, 0x1, URZ ;  /* 0x0000000104047890 */ /* 0x000fe2000ff3e03f */
[C---:B------:R-:W-:Y:S01]  /*1d30*/  IMAD R100, R32.reuse, 0x8000, R223 ;  /* 0x0000800020647824 */ /* 0x040fe200078e02df */
[----:B------:R-:W-:Y:S01]  /*1d40*/  PLOP3.LUT P0, PT, PT, PT, UP0, 0x80, 0x0 ;  /* 0x000000000000781c */ /* 0x000fe20003f0f008 */
[C---:B------:R-:W-:Y:S01]  /*1d50*/  IMAD R104, R32.reuse, 0x8000, R222 ;  /* 0x0000800020687824 */ /* 0x040fe200078e02de */
[----:B------:R-:W-:Y:S01]  /*1d60*/  UIADD3.X UR5, URZ, UR5, URZ, UP1, !UPT ;  /* 0x000000053f057290 */ /* 0x000fe20008ffe43f */
[----:B------:R-:W-:-:S02]  /*1d70*/  IMAD R108, R32, 0x8000, R221 ;  /* 0x00008000206c7824 */ /* 0x000fc400078e02dd */
[C---:B------:R-:W-:Y:S02]  /*1d80*/  IMAD R28, R32.reuse, 0x8000, R17 ;  /* 0x00008000201c7824 */ /* 0x040fe400078e0211 */
[----:B------:R-:W-:-:S04]  /*1d90*/  IMAD R32, R32, 0x8000, R225 ;  /* 0x0000800020207824 */ /* 0x000fc800078e02e1 */
[--C-:B------:R-:W-:Y:S01]  /*1da0*/  IMAD.IADD R248, R227, 0x1, R32.reuse ;  /* 0x00000001e3f87824 */ /* 0x100fe200078e0220 */
[----:B------:R-:W-:Y:S04]  /*1db0*/  LDSM.16.M88.4 R24, [R244+UR11] ;  /* 0x0000000bf418783b */ /* 0x000fe80008000200 */
[----:B------:R-:W1:Y:S04]  /*1dc0*/  LDSM.16.M88.4 R96, [R96] ;  /* 0x000000006060783b */ /* 0x000e680000000200 */
[----:B------:R-:W2:Y:S04]  /*1dd0*/  LDSM.16.M88.4 R100, [R100] ;  /* 0x000000006464783b */ /* 0x000ea80000000200 */
[----:B------:R-:W3:Y:S04]  /*1de0*/  LDSM.16.M88.4 R104, [R104] ;  /* 0x000000006868783b */ /* 0x000ee80000000200 */
[----:B------:R-:W4:Y:S04]  /*1df0*/  LDSM.16.M88.4 R108, [R108] ;  /* 0x000000006c6c783b */ /* 0x000f280000000200 */
[----:B------:R-:W3:Y:S04]  /*1e00*/  LDSM.16.M88.4 R112, [R28+0x4000] ;  /* 0x004000001c70783b */ /* 0x000ee80000000200 */
[----:B------:R-:W4:Y:S04]  /*1e10*/  LDSM.16.M88.4 R116, [R28+0x5000] ;  /* 0x005000001c74783b */ /* 0x000f280000000200 */
[----:B------:R-:W4:Y:S04]  /*1e20*/  LDSM.16.M88.4 R120, [R28+0x6000] ;  /* 0x006000001c78783b */ /* 0x000f280000000200 */
[----:B------:R-:W4:Y:S04]  /*1e30*/  LDSM.16.M88.4 R124, [R28+0x7000] ;  /* 0x007000001c7c783b */ /* 0x000f280000000200 */
[----:B------:R-:W4:Y:S04]  /*1e40*/  LDSM.16.M88.4 R20, [R240+UR11] ;  /* 0x0000000bf014783b */ /* 0x000f280008000200 */
[----:B------:R-:W4:Y:S04]  /*1e50*/  LDSM.16.M88.4 R16, [R236+UR11] ;  /* 0x0000000bec10783b */ /* 0x000f280008000200 */
[----:B------:R-:W4:Y:S01]  /*1e60*/  LDSM.16.M88.4 R28, [R232+UR11] ;  /* 0x0000000be81c783b */ /* 0x000f220008000200 */
[C---:B-1----:R-:W-:Y:S03]  /*1e70*/  IMMA.16832.S8.S8.SAT R128, R24.reuse.ROW, R96.COL, R128 ;  /* 0x0000006018807237 */ /* 0x042fe60000445c80 */
[----:B------:R-:W-:Y:S04]  /*1e80*/  LDSM.16.M88.4 R88, [R235+UR11] ;  /* 0x0000000beb58783b */ /* 0x000fe80008000200 */
[----:B------:R-:W-:Y:S01]  /*1e90*/  LDSM.16.M88.4 R196, [R242+UR11] ;  /* 0x0000000bf2c4783b */ /* 0x000fe20008000200 */
[C---:B--2---:R-:W-:Y:S03]  /*1ea0*/  IMMA.16832.S8.S8.SAT R132, R24.reuse.ROW, R100.COL, R132 ;  /* 0x0000006418847237 */ /* 0x044fe60000445c84 */
[----:B------:R-:W-:Y:S05]  /*1eb0*/  LDSM.16.M88.4 R192, [R238+UR11] ;  /* 0x0000000beec0783b */ /* 0x000fea0008000200 */
[C---:B---3--:R-:W-:Y:S08]  /*1ec0*/  IMMA.16832.S8.S8.SAT R136, R24.reuse.ROW, R104.COL, R136 ;  /* 0x0000006818887237 */ /* 0x048ff00000445c88 */
[C---:B----4-:R-:W-:Y:S08]  /*1ed0*/  IMMA.16832.S8.S8.SAT R148, R24.reuse.ROW, R108.COL, R148 ;  /* 0x0000006c18947237 */ /* 0x050ff00000445c94 */
[C---:B------:R-:W-:Y:S08]  /*1ee0*/  IMMA.16832.S8.S8.SAT R152, R24.reuse.ROW, R112.COL, R152 ;  /* 0x0000007018987237 */ /* 0x040ff00000445c98 */
[C---:B------:R-:W-:Y:S08]  /*1ef0*/  IMMA.16832.S8.S8.SAT R160, R24.reuse.ROW, R116.COL, R160 ;  /* 0x0000007418a07237 */ /* 0x040ff00000445ca0 */
[C---:B------:R-:W-:Y:S08]  /*1f00*/  IMMA.16832.S8.S8.SAT R168, R24.reuse.ROW, R120.COL, R168 ;  /* 0x0000007818a87237 */ /* 0x040ff00000445ca8 */
[----:B------:R-:W-:Y:S01]  /*1f10*/  IMMA.16832.S8.S8.SAT R164, R24.ROW, R124.COL, R164 ;  /* 0x0000007c18a47237 */ /* 0x000fe20000445ca4 */
[----:B------:R-:W1:Y:S07]  /*1f20*/  LDSM.16.M88.4 R24, [R243+UR11] ;  /* 0x0000000bf318783b */ /* 0x000e6e0008000200 */
[C---:B------:R-:W-:Y:S08]  /*1f30*/  IMMA.16832.S8.S8.SAT R156, R20.reuse.ROW, R96.COL, R156 ;  /* 0x00000060149c7237 */ /* 0x040ff00000445c9c */
[C---:B------:R-:W-:Y:S08]  /*1f40*/  IMMA.16832.S8.S8.SAT R144, R20.reuse.ROW, R100.COL, R144 ;  /* 0x0000006414907237 */ /* 0x040ff00000445c90 */
[C---:B------:R-:W-:Y:S08]  /*1f50*/  IMMA.16832.S8.S8.SAT R140, R20.reuse.ROW, R104.COL, R140 ;  /* 0x00000068148c7237 */ /* 0x040ff00000445c8c */
[C---:B------:R-:W-:Y:S08]  /*1f60*/  IMMA.16832.S8.S8.SAT R36, R20.reuse.ROW, R108.COL, R36 ;  /* 0x0000006c14247237 */ /* 0x040ff00000445c24 */
[C---:B------:R-:W-:Y:S08]  /*1f70*/  IMMA.16832.S8.S8.SAT R40, R20.reuse.ROW, R112.COL, R40 ;  /* 0x0000007014287237 */ /* 0x040ff00000445c28 */
[C---:B------:R-:W-:Y:S08]  /*1f80*/  IMMA.16832.S8.S8.SAT R44, R20.reuse.ROW, R116.COL, R44 ;  /* 0x00000074142c7237 */ /* 0x040ff00000445c2c */
[C---:B------:R-:W-:Y:S08]  /*1f90*/  IMMA.16832.S8.S8.SAT R48, R20.reuse.ROW, R120.COL, R48 ;  /* 0x0000007814307237 */ /* 0x040ff00000445c30 */
[----:B------:R-:W-:Y:S01]  /*1fa0*/  IMMA.16832.S8.S8.SAT R52, R20.ROW, R124.COL, R52 ;  /* 0x0000007c14347237 */ /* 0x000fe20000445c34 */
[----:B------:R-:W2:Y:S07]  /*1fb0*/  LDSM.16.M88.4 R20, [R239+UR11] ;  /* 0x0000000bef14783b */ /* 0x000eae0008000200 */
        /* <DEDUP_REMOVED lines=8> */
[----:B------:R-:W3:Y:S07]  /*2040*/  LDSM.16.M88.4 R84, [R231+UR11] ;  /* 0x0000000be754783b */ /* 0x000eee0008000200 */
[C---:B------:R-:W-:Y:S08]  /*2050*/  IMMA.16832.S8.S8.SAT R4, R28.reuse.ROW, R96.COL, R4 ;  /* 0x000000601c047237 */ /* 0x040ff00000445c04 */
[C---:B------:R-:W-:Y:S08]  /*2060*/  IMMA.16832.S8.S8.SAT R8, R28.reuse.ROW, R100.COL, R8 ;  /* 0x000000641c087237 */ /* 0x040ff00000445c08 */
[C---:B------:R-:W-:Y:S08]  /*2070*/  IMMA.16832.S8.S8.SAT R92, R28.reuse.ROW, R104.COL, R12 ;  /* 0x000000681c5c7237 */ /* 0x040ff00000445c0c */
[C---:B------:R-:W-:Y:S08]  /*2080*/  IMMA.16832.S8.S8.SAT R180, R28.reuse.ROW, R116.COL, R180 ;  /* 0x000000741cb47237 */ /* 0x040ff00000445cb4 */
[----:B------:R-:W-:Y:S07]  /*2090*/  IMMA.16832.S8.S8.SAT R176, R28.ROW, R120.COL, R176 ;  /* 0x000000781cb07237 */ /* 0x000fee0000445cb0 */
[----:B------:R-:W-:Y:S01]  /*20a0*/  IMAD.IADD R120, R224, 0x1, R32 ;  /* 0x00000001e0787824 */ /* 0x000fe200078e0220 */
[C---:B-1----:R-:W-:Y:S01]  /*20b0*/  IMMA.16832.S8.S8.SAT R128, R24.reuse.ROW, R98.COL, R128 ;  /* 0x0000006218807237 */ /* 0x042fe20000445c80 */
[----:B------:R-:W-:Y:S04]  /*20c0*/  LDSM.16.M88.4 R32, [R248+0x7000] ;  /* 0x00700000f820783b */ /* 0x000fe80000000200 */
[----:B------:R-:W-:Y:S03]  /*20d0*/  LDSM.16.M88.4 R12, [R120+0x1000] ;  /* 0x00100000780c783b */ /* 0x000fe60000000200 */
[C---:B------:R-:W-:Y:S08]  /*20e0*/  IMMA.16832.S8.S8.SAT R132, R24.reuse.ROW, R102.COL, R132 ;  /* 0x0000006618847237 */ /* 0x040ff00000445c84 */
[----:B------:R-:W-:Y:S08]  /*20f0*/  IMMA.16832.S8.S8.SAT R136, R24.ROW, R106.COL, R136 ;  /* 0x0000006a18887237 */ /* 0x000ff00000445c88 */
[C---:B--2---:R-:W-:Y:S08]  /*2100*/  IMMA.16832.S8.S8.SAT R156, R20.reuse.ROW, R98.COL, R156 ;  /* 0x00000062149c7237 */ /* 0x044ff00000445c9c */
[C---:B------:R-:W-:Y:S08]  /*2110*/  IMMA.16832.S8.S8.SAT R144, R20.reuse.ROW, R102.COL, R144 ;  /* 0x0000006614907237 */ /* 0x040ff00000445c90 */
[----:B------:R-:W-:Y:S08]  /*2120*/  IMMA.16832.S8.S8.SAT R140, R20.ROW, R106.COL, R140 ;  /* 0x0000006a148c7237 */ /* 0x000ff00000445c8c */
[C---:B------:R-:W-:Y:S08]  /*2130*/  IMMA.16832.S8.S8.SAT R56, R88.reuse.ROW, R98.COL, R56 ;  /* 0x0000006258387237 */ /* 0x040ff00000445c38 */
[C---:B------:R-:W-:Y:S08]  /*2140*/  IMMA.16832.S8.S8.SAT R60, R88.reuse.ROW, R102.COL, R60 ;  /* 0x00000066583c7237 */ /* 0x040ff00000445c3c */
[C---:B------:R-:W-:Y:S08]  /*2150*/  IMMA.16832.S8.S8.SAT R64, R88.reuse.ROW, R106.COL, R64 ;  /* 0x0000006a58407237 */ /* 0x040ff00000445c40 */
[C---:B------:R-:W-:Y:S08]  /*2160*/  IMMA.16832.S8.S8.SAT R68, R88.reuse.ROW, R110.COL, R68 ;  /* 0x0000006e58447237 */ /* 0x040ff00000445c44 */
[C---:B------:R-:W-:Y:S08]  /*2170*/  IMMA.16832.S8.S8.SAT R72, R88.reuse.ROW, R114.COL, R72 ;  /* 0x0000007258487237 */ /* 0x040ff00000445c48 */
[C---:B------:R-:W-:Y:S08]  /*2180*/  IMMA.16832.S8.S8.SAT R76, R88.reuse.ROW, R118.COL, R76 ;  /* 0x00000076584c7237 */ /* 0x040ff00000445c4c */
[----:B------:R-:W-:Y:S08]  /*2190*/  IMMA.16832.S8.S8.SAT R80, R88.ROW, R122.COL, R80 ;  /* 0x0000007a58507237 */ /* 0x000ff00000445c50 */
[C---:B------:R-:W-:Y:S08]  /*21a0*/  IMMA.16832.S8.S8.SAT R188, R28.reuse.ROW, R108.COL, R188 ;  /* 0x0000006c1cbc7237 */ /* 0x040ff00000445cbc */
[C---:B------:R-:W-:Y:S08]  /*21b0*/  IMMA.16832.S8.S8.SAT R184, R28.reuse.ROW, R112.COL, R184 ;  /* 0x000000701cb87237 */ /* 0x040ff00000445cb8 */
[----:B------:R-:W-:Y:S01]  /*21c0*/  IMMA.16832.S8.S8.SAT R172, R28.ROW, R124.COL, R172 ;  /* 0x0000007c1cac7237 */ /* 0x000fe20000445cac */
[----:B------:R-:W-:Y:S07]  /*21d0*/  LDSM.16.M88.4 R28, [R248+0x6000] ;  /* 0x00600000f81c783b */ /* 0x000fee0000000200 */
[C---:B------:R-:W-:Y:S08]  /*21e0*/  IMMA.16832.S8.S8.SAT R148, R24.reuse.ROW, R110.COL, R148 ;  /* 0x0000006e18947237 */ /* 0x040ff00000445c94 */
[C---:B------:R-:W-:Y:S08]  /*21f0*/  IMMA.16832.S8.S8.SAT R152, R24.reuse.ROW, R114.COL, R152 ;  /* 0x0000007218987237 */ /* 0x040ff00000445c98 */
        /* <DEDUP_REMOVED lines=8> */
[-C--:B------:R-:W-:Y:S01]  /*2280*/  IMMA.16832.S8.S8.SAT R52, R20.ROW, R126.reuse.COL, R52 ;  /* 0x0000007e14347237 */ /* 0x080fe20000445c34 */
[----:B------:R-:W-:Y:S07]  /*2290*/  LDSM.16.M88.4 R20, [R248+0x4000] ;  /* 0x00400000f814783b */ /* 0x000fee0000000200 */
[----:B------:R-:W-:Y:S01]  /*22a0*/  IMMA.16832.S8.S8.SAT R88, R88.ROW, R126.COL, R16 ;  /* 0x0000007e58587237 */ /* 0x000fe20000445c10 */
[----:B------:R-:W-:Y:S07]  /*22b0*/  LDSM.16.M88.4 R16, [R120+0x2000] ;  /* 0x002000007810783b */ /* 0x000fee0000000200 */
[C---:B---3--:R-:W-:Y:S01]  /*22c0*/  IMMA.16832.S8.S8.SAT R96, R84.reuse.ROW, R98.COL, R4 ;  /* 0x0000006254607237 */ /* 0x048fe20000445c04 */
[----:B------:R-:W-:Y:S07]  /*22d0*/  LDSM.16.M88.4 R4, [R248] ;  /* 0x00000000f804783b */ /* 0x000fee0000000200 */
[C---:B------:R-:W-:Y:S01]  /*22e0*/  IMMA.16832.S8.S8.SAT R100, R84.reuse.ROW, R102.COL, R8 ;  /* 0x0000006654647237 */ /* 0x040fe20000445c08 */
[----:B------:R1:W-:Y:S07]  /*22f0*/  LDSM.16.M88.4 R8, [R120] ;  /* 0x000000007808783b */ /* 0x0003ee0000000200 */
[C---:B------:R-:W-:Y:S01]  /*2300*/  IMMA.16832.S8.S8.SAT R104, R84.reuse.ROW, R106.COL, R92 ;  /* 0x0000006a54687237 */ /* 0x040fe20000445c5c */
[----:B------:R-:W2:Y:S07]  /*2310*/  LDSM.16.M88.4 R92, [R234+UR11] ;  /* 0x0000000bea5c783b */ /* 0x000eae0008000200 */
[C---:B------:R-:W-:Y:S01]  /*2320*/  IMMA.16832.S8.S8.SAT R116, R84.reuse.ROW, R118.COL, R180 ;  /* 0x0000007654747237 */ /* 0x040fe20000445cb4 */
[----:B------:R-:W3:Y:S07]  /*2330*/  LDSM.16.M88.4 R180, [R230+UR11] ;  /* 0x0000000be6b4783b */ /* 0x000eee0008000200 */
[C---:B------:R-:W-:Y:S08]  /*2340*/  IMMA.16832.S8.S8.SAT R108, R84.reuse.ROW, R110.COL, R188 ;  /* 0x0000006e546c7237 */ /* 0x040ff00000445cbc */
[C---:B------:R-:W-:Y:S08]  /*2350*/  IMMA.16832.S8.S8.SAT R112, R84.reuse.ROW, R114.COL, R184 ;  /* 0x0000007254707237 */ /* 0x040ff00000445cb8 */
[C---:B-1----:R-:W-:Y:S01]  /*2360*/  IMMA.16832.S8.S8.SAT R120, R84.reuse.ROW, R122.COL, R176 ;  /* 0x0000007a54787237 */ /* 0x042fe20000445cb0 */
[----:B------:R-:W1:Y:S07]  /*2370*/  LDSM.16.M88.4 R176, [R241+UR11] ;  /* 0x0000000bf1b0783b */ /* 0x000e6e0008000200 */
[----:B------:R-:W-:Y:S01]  /*2380*/  IMMA.16832.S8.S8.SAT R124, R84.ROW, R126.COL, R172 ;  /* 0x0000007e547c7237 */ /* 0x000fe20000445cac */
[----:B------:R-:W4:Y:S04]  /*2390*/  LDSM.16.M88.4 R172, [R237+UR11] ;  /* 0x0000000bedac783b */ /* 0x000f280008000200 */
[----:B------:R-:W1:Y:S03]  /*23a0*/  LDSM.16.M88.4 R84, [R233+UR11] ;  /* 0x0000000be954783b */ /* 0x000e660008000200 */
[C---:B--2---:R-:W-:Y:S08]  /*23b0*/  IMMA.16832.S8.S8.SAT R56, R92.reuse.ROW, R4.COL, R56 ;  /* 0x000000045c387237 */ /* 0x044ff00000445c38 */
[C---:B------:R-:W-:Y:S08]  /*23c0*/  IMMA.16832.S8.S8.SAT R60, R92.reuse.ROW, R8.COL, R60 ;  /* 0x000000085c3c7237 */ /* 0x040ff00000445c3c */
[C---:B------:R-:W-:Y:S08]  /*23d0*/  IMMA.16832.S8.S8.SAT R64, R92.reuse.ROW, R12.COL, R64 ;  /* 0x0000000c5c407237 */ /* 0x040ff00000445c40 */
[C---:B------:R-:W-:Y:S08]  /*23e0*/  IMMA.16832.S8.S8.SAT R68, R92.reuse.ROW, R16.COL, R68 ;  /* 0x000000105c447237 */ /* 0x040ff00000445c44 */
[C---:B------:R-:W-:Y:S08]  /*23f0*/  IMMA.16832.S8.S8.SAT R72, R92.reuse.ROW, R20.COL, R72 ;  /* 0x000000145c487237 */ /* 0x040ff00000445c48 */
[C---:B------:R-:W-:Y:S08]  /*2400*/  IMMA.16832.S8.S8.SAT R76, R92.reuse.ROW, R24.COL, R76 ;  /* 0x000000185c4c7237 */ /* 0x040ff00000445c4c */
[C---:B------:R-:W-:Y:S08]  /*2410*/  IMMA.16832.S8.S8.SAT R80, R92.reuse.ROW, R28.COL, R80 ;  /* 0x0000001c5c507237 */ /* 0x040ff00000445c50 */
[----:B------:R-:W-:Y:S01]  /*2420*/  IMMA.16832.S8.S8.SAT R88, R92.ROW, R32.COL, R88 ;  /* 0x000000205c587237 */ /* 0x000fe20000445c58 */
[----:B------:R-:W2:Y:S01]  /*2430*/  LDSM.16.M88.4 R92, [R229+UR11] ;  /* 0x0000000be55c783b */ /* 0x000ea20008000200 */
[----:B------:R-:W-:-:S06]  /*2440*/  ULEA UR11, UR8, 0x10000, 0xe ;  /* 0x00010000080b7891 */ /* 0x000fcc000f8e703f */
[-C--:B------:R-:W-:Y:S08]  /*2450*/  IMMA.16832.S8.S8.SAT R148, R196.ROW, R16.reuse.COL, R148 ;  /* 0x00000010c4947237 */ /* 0x080ff00000445c94 */
[-C--:B------:R-:W-:Y:S08]  /*2460*/  IMMA.16832.S8.S8.SAT R36, R192.ROW, R16.reuse.COL, R36 ;  /* 0x00000010c0247237 */ /* 0x080ff00000445c24 */
[----:B---3--:R-:W-:Y:S08]  /*2470*/  IMMA.16832.S8.S8.SAT R108, R180.ROW, R16.COL, R108 ;  /* 0x00000010b46c7237 */ /* 0x008ff00000445c6c */
[-C--:B------:R-:W-:Y:S08]  /*2480*/  IMMA.16832.S8.S8.SAT R152, R196.ROW, R20.reuse.COL, R152 ;  /* 0x00000014c4987237 */ /* 0x080ff00000445c98 */
[-C--:B------:R-:W-:Y:S08]  /*2490*/  IMMA.16832.S8.S8.SAT R40, R192.ROW, R20.reuse.COL, R40 ;  /* 0x00000014c0287237 */ /* 0x080ff00000445c28 */
[----:B------:R-:W-:Y:S07]  /*24a0*/  IMMA.16832.S8.S8.SAT R112, R180.ROW, R20.COL, R112 ;  /* 0x00000014b4707237 */ /* 0x000fee0000445c70 */
[----:B------:R-:W-:Y:S01]  /*24b0*/  IADD3 R20, P2, R200, UR6, RZ ;  /* 0x00000006c8147c10 */ /* 0x000fe2000ff5e0ff */
[----:B------:R-:W-:Y:S03]  /*24c0*/  IMMA.16832.S8.S8.SAT R160, R196.ROW, R24.COL, R160 ;  /* 0x00000018c4a07237 */ /* 0x000fe60000445ca0 */
[----:B------:R-:W-:-:S05]  /*24d0*/  IADD3.X R21, R3, UR7, RZ, P2, !PT ;  /* 0x0000000703157c10 */ /* 0x000fca00097fe4ff */
[-C--:B------:R-:W-:Y:S08]  /*24e0*/  IMMA.16832.S8.S8.SAT R44, R192.ROW, R24.reuse.COL, R44 ;  /* 0x00000018c02c7237 */ /* 0x080ff00000445c2c */
[----:B------:R-:W-:Y:S08]  /*24f0*/  IMMA.16832.S8.S8.SAT R116, R180.ROW, R24.COL, R116 ;  /* 0x00000018b4747237 */ /* 0x000ff00000445c74 */
[C---:B------:R-:W-:Y:S08]  /*2500*/  IMMA.16832.S8.S8.SAT R128, R196.reuse.ROW, R4.COL, R128 ;  /* 0x00000004c4807237 */ /* 0x040ff00000445c80 */
[C---:B------:R-:W-:Y:S08]  /*2510*/  IMMA.16832.S8.S8.SAT R132, R196.reuse.ROW, R8.COL, R132 ;  /* 0x00000008c4847237 */ /* 0x040ff00000445c84 */
[C---:B------:R-:W-:Y:S08]  /*2520*/  IMMA.16832.S8.S8.SAT R136, R196.reuse.ROW, R12.COL, R136 ;  /* 0x0000000cc4887237 */ /* 0x040ff00000445c88 */
[C---:B------:R-:W-:Y:S08]  /*2530*/  IMMA.16832.S8.S8.SAT R168, R196.reuse.ROW, R28.COL, R168 ;  /* 0x0000001cc4a87237 */ /* 0x040ff00000445ca8 */
[----:B------:R-:W-:Y:S08]  /*2540*/  IMMA.16832.S8.S8.SAT R164, R196.ROW, R32.COL, R164 ;  /* 0x00000020c4a47237 */ /* 0x000ff00000445ca4 */
[-C--:B------:R-:W-:Y:S08]  /*2550*/  IMMA.16832.S8.S8.SAT R48, R192.ROW, R28.reuse.COL, R48 ;  /* 0x0000001cc0307237 */ /* 0x080ff00000445c30 */
[----:B------:R-:W-:Y:S07]  /*2560*/  IMMA.16832.S8.S8.SAT R120, R180.ROW, R28.COL, R120 ;  /* 0x0000001cb4787237 */ /* 0x000fee0000445c78 */
[----:B------:R-:W-:Y:S01]  /*2570*/  IADD3 R29, R245, UR11, RZ ;  /* 0x0000000bf51d7c10 */ /* 0x000fe2000fffe0ff */
[----:B-1----:R-:W-:Y:S01]  /*2580*/  IMMA.16832.S8.S8.SAT R148, R176.ROW, R18.COL, R148 ;  /* 0x00000012b0947237 */ /* 0x002fe20000445c94 */
[----:B------:R-:W-:-:S07]  /*2590*/  IMAD.U32 R28, RZ, RZ, UR8 ;  /* 0x00000008ff1c7e24 */ /* 0x000fce000f8e00ff */
[-C--:B----4-:R-:W-:Y:S08]  /*25a0*/  IMMA.16832.S8.S8.SAT R36, R172.ROW, R18.reuse.COL, R36 ;  /* 0x00000012ac247237 */ /* 0x090ff00000445c24 */
[-C--:B------:R-:W-:Y:S08]  /*25b0*/  IMMA.16832.S8.S8.SAT R68, R84.ROW, R18.reuse.COL, R68 ;  /* 0x0000001254447237 */ /* 0x080ff00000445c44 */
[----:B--2---:R-:W-:Y:S07]  /*25c0*/  IMMA.16832.S8.S8.SAT R188, R92.ROW, R18.COL, R108 ;  /* 0x000000125cbc7237 */ /* 0x004fee0000445c6c */
[----:B------:R-:W-:Y:S01]  /*25d0*/  IADD3 R18, P1, R2, UR6, RZ ;  /* 0x0000000602127c10 */ /* 0x000fe2000ff3e0ff */
[----:B------:R-:W-:Y:S03]  /*25e0*/  IMMA.16832.S8.S8.SAT R152, R176.ROW, R22.COL, R152 ;  /* 0x00000016b0987237 */ /* 0x000fe60000445c98 */
[----:B------:R-:W-:Y:S01]  /*25f0*/  IADD3.X R19, R0, UR7, RZ, P1, !PT ;  /* 0x0000000700137c10 */ /* 0x000fe20008ffe4ff */
[----:B------:R-:W-:Y:S01]  /*2600*/  BAR.SYNC.DEFER_BLOCKING 0x0 ;  /* 0x0000000000007b1d */ /* 0x000fe20000010000 */
[----:B------:R-:W-:-:S03]  /*2610*/  IADD3 R16, P1, R202, UR6, RZ ;  /* 0x00000006ca107c10 */ /* 0x000fc6000ff3e0ff */
[----:B------:R-:W-:Y:S01]  /*2620*/  IMMA.16832.S8.S8.SAT R40, R172.ROW, R22.COL, R40 ;  /* 0x00000016ac287237 */ /* 0x000fe20000445c28 */
[----:B------:R-:W-:Y:S02]  /*2630*/  IADD3.X R17, R201, UR7, RZ, P1, !PT ;  /* 0x00000007c9117c10 */ /* 0x000fe40008ffe4ff */
[----:B------:R-:W-:-:S04]  /*2640*/  IADD3 R24, P1, R206, UR6, RZ ;  /* 0x00000006ce187c10 */ /* 0x000fc8000ff3e0ff */
[----:B------:R-:W-:Y:S01]  /*2650*/  IADD3.X R25, R205, UR7, RZ, P1, !PT ;  /* 0x00000007cd197c10 */ /* 0x000fe20008ffe4ff */
[-C--:B------:R-:W-:Y:S08]  /*2660*/  IMMA.16832.S8.S8.SAT R72, R84.ROW, R22.reuse.COL, R72 ;  /* 0x0000001654487237 */ /* 0x080ff00000445c48 */
[----:B------:R-:W-:Y:S01]  /*2670*/  IMMA.16832.S8.S8.SAT R184, R92.ROW, R22.COL, R112 ;  /* 0x000000165cb87237 */ /* 0x000fe20000445c70 */
[----:B------:R-:W-:Y:S01]  /*2680*/  @!PT LDS RZ, [RZ] ;  /* 0x00000000fffff984 */ /* 0x000fe20000000800 */
[----:B------:R-:W-:Y:S01]  /*2690*/  @!PT LDS RZ, [RZ] ;  /* 0x00000000fffff984 */ /* 0x000fe20000000800 */
[----:B------:R-:W-:Y:S01]  /*26a0*/  @!PT LDS RZ, [RZ] ;  /* 0x00000000fffff984 */ /* 0x000fe20000000800 */
[----:B------:R1:W-:Y:S06]  /*26b0*/  LDGSTS.E.BYPASS.128 [R29], [R18.64], !P0 ;  /* 0x00000000121d7fae */ /* 0x0003ec000c101c4c */
[----:B------:R-:W-:Y:S01]  /*26c0*/  IADD3 R22, P2, R204, UR6, RZ ;  /* 0x00000006cc167c10 */ /* 0x000fe2000ff5e0ff */
[----:B------:R-:W-:Y:S01]  /*26d0*/  IMMA.16832.S8.S8.SAT R96, R180.ROW, R4.COL, R96 ;  /* 0x00000004b4607237 */ /* 0x000fe20000445c60 */
[----:B------:R2:W-:Y:S02]  /*26e0*/  LDGSTS.E.BYPASS.128 [R29+0x1000], [R20.64], !P0 ;  /* 0x01000000141d7fae */ /* 0x0005e4000c101c4c */
[----:B------:R-:W-:-:S02]  /*26f0*/  IADD3.X R23, R203, UR7, RZ, P2, !PT ;  /* 0x00000007cb177c10 */ /* 0x000fc400097fe4ff */
[----:B------:R3:W-:Y:S03]  /*2700*/  LDGSTS.E.BYPASS.128 [R29+0x2000], [R16.64], !P0 ;  /* 0x02000000101d7fae */ /* 0x0007e6000c101c4c */
[C---:B------:R-:W-:Y:S01]  /*2710*/  IMMA.16832.S8.S8.SAT R100, R180.reuse.ROW, R8.COL, R100 ;  /* 0x00000008b4647237 */ /* 0x040fe20000445c64 */
[----:B-1----:R-:W-:Y:S01]  /*2720*/  IADD3 R18, P1, R210, UR6, RZ ;  /* 0x00000006d2127c10 */ /* 0x002fe2000ff3e0ff */
[----:B------:R1:W-:Y:S03]  /*2730*/  LDGSTS.E.BYPASS.128 [R29+0x3000], [R22.64], !P0 ;  /* 0x03000000161d7fae */ /* 0x0003e6000c101c4c */
[----:B------:R-:W-:Y:S01]  /*2740*/  IADD3.X R19, R209, UR7, RZ, P1, !PT ;  /* 0x00000007d1137c10 */ /* 0x000fe20008ffe4ff */
[----:B------:R-:W0:Y:S02]  /*2750*/  LDGDEPBAR ;  /* 0x00000000000079af */ /* 0x000e240000000000 */
[----:B------:R-:W-:Y:S01]  /*2760*/  IMMA.16832.S8.S8.SAT R104, R180.ROW, R12.COL, R104 ;  /* 0x0000000cb4687237 */ /* 0x000fe20000445c68 */
[----:B---3--:R-:W-:-:S04]  /*2770*/  IADD3 R16, P1, R214, UR6, RZ ;  /* 0x00000006d6107c10 */ /* 0x008fc8000ff3e0ff */
[----:B------:R-:W-:-:S03]  /*2780*/  IADD3.X R17, R213, UR7, RZ, P1, !PT ;  /* 0x00000007d5117c10 */ /* 0x000fc60008ffe4ff */
[----:B------:R-:W-:Y:S08]  /*2790*/  IMMA.16832.S8.S8.SAT R124, R180.ROW, R32.COL, R124 ;  /* 0x00000020b47c7237 */ /* 0x000ff00000445c7c */
[-C--:B------:R-:W-:Y:S08]  /*27a0*/  IMMA.16832.S8.S8.SAT R160, R176.ROW, R26.reuse.COL, R160 ;  /* 0x0000001ab0a07237 */ /* 0x080ff00000445ca0 */
[-C--:B------:R-:W-:Y:S08]  /*27b0*/  IMMA.16832.S8.S8.SAT R44, R172.ROW, R26.reuse.COL, R44 ;  /* 0x0000001aac2c7237 */ /* 0x080ff00000445c2c */
[-C--:B------:R-:W-:Y:S08]  /*27c0*/  IMMA.16832.S8.S8.SAT R76, R84.ROW, R26.reuse.COL, R76 ;  /* 0x0000001a544c7237 */ /* 0x080ff00000445c4c */
[----:B------:R-:W-:Y:S07]  /*27d0*/  IMMA.16832.S8.S8.SAT R180, R92.ROW, R26.COL, R116 ;  /* 0x0000001a5cb47237 */ /* 0x000fee0000445c74 */
[----:B------:R-:W-:Y:S01]  /*27e0*/  IADD3 R26, P2, R208, UR6, RZ ;  /* 0x00000006d01a7c10 */ /* 0x000fe2000ff5e0ff */
[----:B------:R-:W-:Y:S03]  /*27f0*/  IMMA.16832.S8.S8.SAT R128, R176.ROW, R6.COL, R128 ;  /* 0x00000006b0807237 */ /* 0x000fe60000445c80 */
[----:B------:R-:W-:-:S02]  /*2800*/  IADD3.X R27, R207, UR7, RZ, P2, !PT ;  /* 0x00000007cf1b7c10 */ /* 0x000fc400097fe4ff */
[----:B--2---:R-:W-:-:S03]  /*2810*/  IADD3 R20, P2, R212, UR6, RZ ;  /* 0x00000006d4147c10 */ /* 0x004fc6000ff5e0ff */
[----:B------:R-:W-:Y:S01]  /*2820*/  IMMA.16832.S8.S8.SAT R132, R176.ROW, R10.COL, R132 ;  /* 0x0000000ab0847237 */ /* 0x000fe20000445c84 */
[----:B------:R-:W-:Y:S02]  /*2830*/  IADD3.X R21, R211, UR7, RZ, P2, !PT ;  /* 0x00000007d3157c10 */ /* 0x000fe400097fe4ff */
[----:B-1----:R-:W-:-:S04]  /*2840*/  IADD3 R22, P2, R216, UR6, RZ ;  /* 0x00000006d8167c10 */ /* 0x002fc8000ff5e0ff */
[----:B------:R-:W-:Y:S01]  /*2850*/  IADD3.X R23, R215, UR7, RZ, P2, !PT ;  /* 0x00000007d7177c10 */ /* 0x000fe200097fe4ff */
[C---:B------:R-:W-:Y:S08]  /*2860*/  IMMA.16832.S8.S8.SAT R136, R176.reuse.ROW, R14.COL, R136 ;  /* 0x0000000eb0887237 */ /* 0x040ff00000445c88 */
[C---:B------:R-:W-:Y:S08]  /*2870*/  IMMA.16832.S8.S8.SAT R168, R176.reuse.ROW, R30.COL, R168 ;  /* 0x0000001eb0a87237 */ /* 0x040ff00000445ca8 */
[----:B------:R-:W-:Y:S08]  /*2880*/  IMMA.16832.S8.S8.SAT R164, R176.ROW, R34.COL, R164 ;  /* 0x00000022b0a47237 */ /* 0x000ff00000445ca4 */
[-C--:B------:R-:W-:Y:S08]  /*2890*/  IMMA.16832.S8.S8.SAT R48, R172.ROW, R30.reuse.COL, R48 ;  /* 0x0000001eac307237 */ /* 0x080ff00000445c30 */
[-C--:B------:R-:W-:Y:S08]  /*28a0*/  IMMA.16832.S8.S8.SAT R80, R84.ROW, R30.reuse.COL, R80 ;  /* 0x0000001e54507237 */ /* 0x080ff00000445c50 */
[----:B------:R-:W-:Y:S07]  /*28b0*/  IMMA.16832.S8.S8.SAT R176, R92.ROW, R30.COL, R120 ;  /* 0x0000001e5cb07237 */ /* 0x000fee0000445c78 */
[----:B------:R-:W-:Y:S01]  /*28c0*/  IMAD R31, R28, 0x8000, R245 ;  /* 0x000080001c1f7824 */ /* 0x000fe200078e02f5 */
[----:B------:R-:W-:Y:S01]  /*28d0*/  IADD3 R28, P1, R218, UR6, RZ ;  /* 0x00000006da1c7c10 */ /* 0x000fe2000ff3e0ff */
[----:B------:R-:W-:Y:S03]  /*28e0*/  IMMA.16832.S8.S8.SAT R156, R192.ROW, R4.COL, R156 ;  /* 0x00000004c09c7237 */ /* 0x000fe60000445c9c */
[----:B------:R1:W-:Y:S01]  /*28f0*/  LDGSTS.E.BYPASS.128 [R31], [R24.64], !P0 ;  /* 0x00000000181f7fae */ /* 0x0003e2000c101c4c */
[----:B------:R-:W-:-:S03]  /*2900*/  IADD3.X R29, R217, UR7, RZ, P1, !PT ;  /* 0x00000007d91d7c10 */ /* 0x000fc60008ffe4ff */
[----:B------:R2:W-:Y:S01]  /*2910*/  LDGSTS.E.BYPASS.128 [R31+0x1000], [R26.64], !P0 ;  /* 0x010000001a1f7fae */ /* 0x0005e2000c101c4c */
[----:B------:R-:W-:Y:S03]  /*2920*/  IMMA.16832.S8.S8.SAT R144, R192.ROW, R8.COL, R144 ;  /* 0x00000008c0907237 */ /* 0x000fe60000445c90 */
[----:B------:R2:W-:Y:S01]  /*2930*/  LDGSTS.E.BYPASS.128 [R31+0x2000], [R18.64], !P0 ;  /* 0x02000000121f7fae */ /* 0x0005e2000c101c4c */
[----:B-1----:R-:W-:Y:S01]  /*2940*/  IADD3 R24, P3, R220, UR6, RZ ;  /* 0x00000006dc187c10 */ /* 0x002fe2000ff7e0ff */
[----:B------:R-:W-:-:S03]  /*2950*/  UIADD3 UR6, UP0, UR6, 0x80, URZ ;  /* 0x0000008006067890 */ /* 0x000fc6000ff1e03f */
[C---:B------:R-:W-:Y:S01]  /*2960*/  IMMA.16832.S8.S8.SAT R140, R192.reuse.ROW, R12.COL, R140 ;  /* 0x0000000cc08c7237 */ /* 0x040fe20000445c8c */
[----:B------:R2:W-:Y:S01]  /*2970*/  LDGSTS.E.BYPASS.128 [R31+0x3000], [R20.64], !P0 ;  /* 0x03000000141f7fae */ /* 0x0005e2000c101c4c */
[----:B------:R-:W-:Y:S01]  /*2980*/  IADD3.X R25, R219, UR7, RZ, P3, !PT ;  /* 0x00000007db197c10 */ /* 0x000fe20009ffe4ff */
[----:B------:R-:W-:Y:S02]  /*2990*/  UIADD3.X UR7, URZ, UR7, URZ, UP0, !UPT ;  /* 0x000000073f077290 */ /* 0x000fe400087fe43f */
[----:B------:R-:W-:Y:S01]  /*29a0*/  UISETP.NE.U32.AND UP0, UPT, UR6, 0xc00, UPT ;  /* 0x00000c000600788c */ /* 0x000fe2000bf05070 */
[----:B------:R2:W-:Y:S02]  /*29b0*/  LDGSTS.E.BYPASS.128 [R31+0x4000], [R16.64], !P0 ;  /* 0x04000000101f7fae */ /* 0x0005e4000c101c4c */
[----:B------:R-:W-:Y:S01]  /*29c0*/  IMMA.16832.S8.S8.SAT R52, R192.ROW, R32.COL, R52 ;  /* 0x00000020c0347237 */ /* 0x000fe20000445c34 */
[----:B------:R-:W-:Y:S01]  /*29d0*/  UISETP.NE.AND.EX UP0, UPT, UR7, URZ, UPT, UP0 ;  /* 0x0000003f0700728c */ /* 0x000fe2000bf05300 */
[----:B------:R2:W-:Y:S04]  /*29e0*/  LDGSTS.E.BYPASS.128 [R31+0x5000], [R22.64], !P0 ;  /* 0x05000000161f7fae */ /* 0x0005e8000c101c4c */
[----:B------:R2:W-:Y:S02]  /*29f0*/  LDGSTS.E.BYPASS.128 [R31+0x6000], [R28.64], !P0 ;  /* 0x060000001c1f7fae */ /* 0x0005e4000c101c4c */
[----:B------:R-:W-:Y:S02]  /*2a00*/  IMMA.16832.S8.S8.SAT R156, R172.ROW, R6.COL, R156 ;  /* 0x00000006ac9c7237 */ /* 0x000fe40000445c9c */
[----:B------:R2:W-:Y:S01]  /*2a10*/  LDGSTS.E.BYPASS.128 [R31+0x7000], [R24.64], !P0 ;  /* 0x07000000181f7fae */ /* 0x0005e2000c101c4c */
[----:B------:R-:W-:-:S03]  /*2a20*/  PLOP3.LUT P0, PT, PT, PT, UP0, 0x80, 0x0 ;  /* 0x000000000000781c */ /* 0x000fc60003f0f008 */
[----:B------:R-:W0:Y:S02]  /*2a30*/  LDGDEPBAR ;  /* 0x00000000000079af */ /* 0x000e240000000000 */
[C---:B------:R-:W-:Y:S08]  /*2a40*/  IMMA.16832.S8.S8.SAT R144, R172.reuse.ROW, R10.COL, R144 ;  /* 0x0000000aac907237 */ /* 0x040ff00000445c90 */
[C---:B------:R-:W-:Y:S08]  /*2a50*/  IMMA.16832.S8.S8.SAT R140, R172.reuse.ROW, R14.COL, R140 ;  /* 0x0000000eac8c7237 */ /* 0x040ff00000445c8c */
[----:B------:R-:W-:Y:S08]  /*2a60*/  IMMA.16832.S8.S8.SAT R52, R172.ROW, R34.COL, R52 ;  /* 0x00000022ac347237 */ /* 0x000ff00000445c34 */
[C---:B------:R-:W-:Y:S08]  /*2a70*/  IMMA.16832.S8.S8.SAT R56, R84.reuse.ROW, R6.COL, R56 ;  /* 0x0000000654387237 */ /* 0x040ff00000445c38 */
[C---:B------:R-:W-:Y:S08]  /*2a80*/  IMMA.16832.S8.S8.SAT R60, R84.reuse.ROW, R10.COL, R60 ;  /* 0x0000000a543c7237 */ /* 0x040ff00000445c3c */
[C---:B------:R-:W-:Y:S08]  /*2a90*/  IMMA.16832.S8.S8.SAT R64, R84.reuse.ROW, R14.COL, R64 ;  /* 0x0000000e54407237 */ /* 0x040ff00000445c40 */
[----:B------:R-:W-:Y:S08]  /*2aa0*/  IMMA.16832.S8.S8.SAT R84, R84.ROW, R34.COL, R88 ;  /* 0x0000002254547237 */ /* 0x000ff00000445c58 */
[C---:B------:R-:W-:Y:S08]  /*2ab0*/  IMMA.16832.S8.S8.SAT R4, R92.reuse.ROW, R6.COL, R96 ;  /* 0x000000065c047237 */ /* 0x040ff00000445c60 */
[C---:B------:R-:W-:Y:S08]  /*2ac0*/  IMMA.16832.S8.S8.SAT R8, R92.reuse.ROW, R10.COL, R100 ;  /* 0x0000000a5c087237 */ /* 0x040ff00000445c64 */
[C---:B------:R-:W-:Y:S08]  /*2ad0*/  IMMA.16832.S8.S8.SAT R12, R92.reuse.ROW, R14.COL, R104 ;  /* 0x0000000e5c0c7237 */ /* 0x040ff00000445c68 */
[----:B------:R-:W-:Y:S01]  /*2ae0*/  IMMA.16832.S8.S8.SAT R172, R92.ROW, R34.COL, R124 ;  /* 0x000000225cac7237 */ /* 0x000fe20000445c7c */
[----:B--2---:R-:W-:Y:S07]  /*2af0*/  @P0 BRA `(.L_x_0) ;  /* 0xfffff14000000947 */ /* 0x004fee000383ffff */
[----:B------:R-:W1:Y:S01]  /*2b00*/  S2R R17, SR_TID.X ;  /* 0x0000000000117919 */ /* 0x000e620000002100 */
[----:B------:R-:W-:Y:S01]  /*2b10*/  IMAD.U32 R103, RZ, RZ, UR10 ;  /* 0x0000000aff677e24 */ /* 0x000fe2000f8e00ff */
[----:B------:R-:W-:-:S04]  /*2b20*/  DEPBAR.LE SB0, 0x0 ;  /* 0x000080000000791a */ /* 0x000fc80000000000 */
[C---:B-1----:R-:W-:Y:S01]  /*2b30*/  IMAD.SHL.U32 R0, R17.reuse, 0x40, RZ ;  /* 0x0000004011007824 */ /* 0x042fe200078e00ff */
[----:B------:R-:W-:Y:S01]  /*2b40*/  SHF.R.U32.HI R3, RZ, 0x6, R17 ;  /* 0x00000006ff037819 */ /* 0x000fe20000011611 */
[C---:B------:R-:W-:Y:S01]  /*2b50*/  IMAD.SHL.U32 R2, R17.reuse, 0x4, RZ ;  /* 0x0000000411027824 */ /* 0x040fe200078e00ff */
[----:B------:R-:W-:Y:S02]  /*2b60*/  LOP3.LUT R16, R17, 0x10, RZ, 0xc0, !PT ;  /* 0x0000001011107812 */ /* 0x000fe400078ec0ff */
[----:B------:R-:W-:Y:S02]  /*2b70*/  LOP3.LUT R0, R0, 0x300, RZ, 0xc0, !PT ;  /* 0x0000030000007812 */ /* 0x000fe400078ec0ff */
[----:B------:R-:W-:Y:S02]  /*2b80*/  LOP3.LUT R103, R103, 0xfc, R2, 0xf8, !PT ;  /* 0x000000fc67677812 */ /* 0x000fe400078ef802 */
[----:B------:R-:W-:Y:S02]  /*2b90*/  LOP3.LUT R247, R0, 0x6, R247, 0xf8, !PT ;  /* 0x0000000600f77812 */ /* 0x000fe400078ef8f7 */
[----:B------:R-:W-:Y:S01]  /*2ba0*/  SGXT.U32 R0, R3, 0x2 ;  /* 0x000000020300781a */ /* 0x000fe20000000000 */
[----:B------:R-:W-:Y:S01]  /*2bb0*/  BAR.SYNC.DEFER_BLOCKING 0x0 ;  /* 0x0000000000007b1d */ /* 0x000fe20000010000 */
[----:B------:R-:W-:Y:S01]  /*2bc0*/  ISETP.GE.AND P0, PT, R103, 0xc00, PT ;  /* 0x00000c006700780c */ /* 0x000fe20003f06270 */
[----:B------:R-:W-:Y:S01]  /*2bd0*/  IMAD R247, R16, 0x40, R247 ;  /* 0x0000004010f77824 */ /* 0x000fe200078e02f7 */
[----:B------:R-:W-:-:S02]  /*2be0*/  LOP3.LUT R0, R0, UR14, RZ, 0xfc, !PT ;  /* 0x0000000e00007c12 */ /* 0x000fc4000f8efcff */
[----:B------:R-:W-:Y:S02]  /*2bf0*/  LOP3.LUT R16, R228, 0x18, RZ, 0xc0, !PT ;  /* 0x00000018e4107812 */ /* 0x000fe400078ec0ff */
[C---:B------:R-:W-:Y:S01]  /*2c00*/  LOP3.LUT R3, R0.reuse, 0xc, RZ, 0xfc, !PT ;  /* 0x0000000c00037812 */ /* 0x040fe200078efcff */
[----:B------:R-:W-:Y:S01]  /*2c10*/  IMAD R103, R0, 0xc00, R103 ;  /* 0x00000c0000677824 */ /* 0x000fe200078e0267 */
[----:B------:R-:W-:Y:S01]  /*2c20*/  LOP3.LUT R17, R17, 0x80, RZ, 0xc0, !PT ;  /* 0x0000008011117812 */ /* 0x000fe200078ec0ff */
[----:B------:R-:W-:Y:S01]  /*2c30*/  IMAD.IADD R16, R247, 0x1, R16 ;  /* 0x00000001f7107824 */ /* 0x000fe200078e0210 */
[----:B------:R-:W-:Y:S02]  /*2c40*/  ISETP.LT.AND P4, PT, R3, 0x200, !P0 ;  /* 0x000002000300780c */ /* 0x000fe40004781270 */
[----:B------:R-:W-:Y:S01]  /*2c50*/  LOP3.LUT R3, R228, 0x30, RZ, 0xc0, !PT ;  /* 0x00000030e4037812 */ /* 0x000fe200078ec0ff */
[----:B------:R-:W-:Y:S01]  /*2c60*/  IMAD R16, R17, 0x20, R16 ;  /* 0x0000002011107824 */ /* 0x000fe200078e0210 */
[----:B------:R-:W-:-:S02]  /*2c70*/  LOP3.LUT R2, R2, 0x3fc, RZ, 0xc0, !PT ;  /* 0x000003fc02027812 */ /* 0x000fc400078ec0ff */
[----:B------:R-:W-:Y:S02]  /*2c80*/  LOP3.LUT R18, R0, 0x8, RZ, 0xfc, !PT ;  /* 0x0000000800127812 */ /* 0x000fe400078efcff */
[C---:B------:R-:W-:Y:S01]  /*2c90*/  LOP3.LUT R17, R2.reuse, 0x800, RZ, 0xfc, !PT ;  /* 0x0000080002117812 */ /* 0x040fe200078efcff */
[----:B------:R-:W-:Y:S01]  /*2ca0*/  IMAD R100, R2, 0x4, R3 ;  /* 0x0000000402647824 */ /* 0x000fe200078e0203 */
[----:B------:R-:W-:Y:S02]  /*2cb0*/  LOP3.LUT R19, R0, 0x4, RZ, 0xfc, !PT ;  /* 0x0000000400137812 */ /* 0x000fe400078efcff */
[----:B------:R-:W-:Y:S02]  /*2cc0*/  ISETP.LT.AND P5, PT, R18, 0x200, !P0 ;  /* 0x000002001200780c */ /* 0x000fe400047a1270 */
[----:B------:R-:W-:Y:S02]  /*2cd0*/  LOP3.LUT R3, R2, 0x400, RZ, 0xfc, !PT ;  /* 0x0000040002037812 */ /* 0x000fe400078efcff */
[----:B------:R-:W-:-:S02]  /*2ce0*/  LOP3.LUT R18, R0, 0x14, RZ, 0xfc, !PT ;  /* 0x0000001400127812 */ /* 0x000fc400078efcff */
[----:B------:R-:W-:Y:S02]  /*2cf0*/  SHF.R.U32.HI R17, RZ, 0x4, R17 ;  /* 0x00000004ff117819 */ /* 0x000fe40000011611 */
[----:B------:R-:W-:Y:S02]  /*2d00*/  ISETP.LT.AND P6, PT, R19, 0x200, !P0 ;  /* 0x000002001300780c */ /* 0x000fe400047c1270 */
[----:B------:R-:W-:Y:S02]  /*2d10*/  LOP3.LUT R19, R0, 0x10, RZ, 0xfc, !PT ;  /* 0x0000001000137812 */ /* 0x000fe400078efcff */
[----:B------:R-:W-:Y:S02]  /*2d20*/  SHF.R.U32.HI R3, RZ, 0x4, R3 ;  /* 0x00000004ff037819 */ /* 0x000fe40000011603 */
[----:B------:R-:W-:Y:S02]  /*2d30*/  ISETP.LT.AND P2, PT, R18, 0x200, !P0 ;  /* 0x000002001200780c */ /* 0x000fe40004741270 */
[----:B------:R-:W-:-:S02]  /*2d40*/  LOP3.LUT R18, R2, 0xc00, RZ, 0xfc, !PT ;  /* 0x00000c0002127812 */ /* 0x000fc400078efcff */
[----:B------:R-:W-:Y:S02]  /*2d50*/  LOP3.LUT R17, R17, 0xb0, RZ, 0xc0, !PT ;  /* 0x000000b011117812 */ /* 0x000fe400078ec0ff */
[----:B------:R-:W-:Y:S02]  /*2d60*/  ISETP.LT.AND P3, PT, R19, 0x200, !P0 ;  /* 0x000002001300780c */ /* 0x000fe40004761270 */
[----:B------:R-:W-:Y:S01]  /*2d70*/  LOP3.LUT R3, R3, 0x70, RZ, 0xc0, !PT ;  /* 0x0000007003037812 */ /* 0x000fe200078ec0ff */
[C---:B------:R-:W-:Y:S01]  /*2d80*/  IMAD R98, R2.reuse, 0x4, R17 ;  /* 0x0000000402627824 */ /* 0x040fe200078e0211 */
[C---:B------:R-:W-:Y:S02]  /*2d90*/  LOP3.LUT R19, R2.reuse, 0x1000, RZ, 0xfc, !PT ;  /* 0x0000100002137812 */ /* 0x040fe400078efcff */
[----:B------:R-:W-:Y:S01]  /*2da0*/  SHF.R.U32.HI R18, RZ, 0x4, R18 ;  /* 0x00000004ff127819 */ /* 0x000fe20000011612 */
[----:B------:R-:W-:Y:S01]  /*2db0*/  IMAD R101, R2, 0x4, R3 ;  /* 0x0000000402657824 */ /* 0x000fe200078e0203 */
[----:B------:R-:W-:-:S02]  /*2dc0*/  IADD3 R17, R16, 0x800, RZ ;  /* 0x0000080010117810 */ /* 0x000fc40007ffe0ff */
[----:B------:R-:W-:Y:S02]  /*2dd0*/  SHF.R.U32.HI R20, RZ, 0x4, R19 ;  /* 0x00000004ff147819 */ /* 0x000fe40000011613 */
[----:B------:R-:W-:Y:S02]  /*2de0*/  LOP3.LUT R19, R18, 0xf0, RZ, 0xc0, !PT ;  /* 0x000000f012137812 */ /* 0x000fe400078ec0ff */
[----:B------:R-:W-:Y:S02]  /*2df0*/  SHF.R.U32.HI R3, RZ, 0x4, R16 ;  /* 0x00000004ff037819 */ /* 0x000fe40000011610 */
[----:B------:R-:W-:Y:S01]  /*2e00*/  SHF.R.U32.HI R18, RZ, 0x4, R17 ;  /* 0x00000004ff127819 */ /* 0x000fe20000011611 */
[----:B------:R-:W-:Y:S01]  /*2e10*/  IMAD R96, R2, 0x4, R19 ;  /* 0x0000000402607824 */ /* 0x000fe200078e0213 */
[----:B------:R-:W-:Y:S02]  /*2e20*/  LOP3.LUT R17, R3, 0x1fc, RZ, 0xc0, !PT ;  /* 0x000001fc03117812 */ /* 0x000fe400078ec0ff */
[----:B------:R-:W-:-:S02]  /*2e30*/  LOP3.LUT R19, R18, 0xffffffc, RZ, 0xc0, !PT ;  /* 0x0ffffffc12137812 */ /* 0x000fc400078ec0ff */
[----:B------:R-:W-:Y:S01]  /*2e40*/  LOP3.LUT R21, R2, 0x1400, RZ, 0xfc, !PT ;  /* 0x0000140002157812 */ /* 0x000fe200078efcff */
[----:B------:R-:W-:Y:S01]  /*2e50*/  IMAD R102, R16, 0x4, R17 ;  /* 0x0000000410667824 */ /* 0x000fe200078e0211 */
[----:B------:R-:W-:Y:S01]  /*2e60*/  LOP3.LUT R17, R18, 0xffffff0, RZ, 0xc0, !PT ;  /* 0x0ffffff012117812 */ /* 0x000fe200078ec0ff */
[----:B------:R-:W-:Y:S01]  /*2e70*/  IMAD R192, R16, 0x4, R19 ;  /* 0x0000000410c07824 */ /* 0x000fe200078e0213 */
[----:B------:R-:W-:Y:S02]  /*2e80*/  LOP3.LUT R22, R2, 0x1800, RZ, 0xfc, !PT ;  /* 0x0000180002167812 */ /* 0x000fe400078efcff */
[----:B------:R-:W-:Y:S01]  /*2e90*/  STS.64 [R102], R128 ;  /* 0x0000008066007388 */ /* 0x000fe20000000a00 */
[----:B------:R-:W-:Y:S01]  /*2ea0*/  IMAD R193, R16, 0x4, R17 ;  /* 0x0000000410c17824 */ /* 0x000fe200078e0211 */
[----:B------:R-:W-:Y:S02]  /*2eb0*/  LOP3.LUT R23, R2, 0x1c00, RZ, 0xfc, !PT ;  /* 0x00001c0002177812 */ /* 0x000fe400078efcff */
[----:B------:R-:W-:Y:S01]  /*2ec0*/  STS.64 [R192+0x2000], R130 ;  /* 0x00200082c0007388 */ /* 0x000fe20000000a00 */
[----:B------:R-:W-:-:S02]  /*2ed0*/  SHF.R.U32.HI R21, RZ, 0x4, R21 ;  /* 0x00000004ff157819 */ /* 0x000fc40000011615 */
[----:B------:R-:W-:Y:S01]  /*2ee0*/  SHF.R.U32.HI R22, RZ, 0x4, R22 ;  /* 0x00000004ff167819 */ /* 0x000fe20000011616 */
[----:B------:R-:W-:Y:S01]  /*2ef0*/  STS.64 [R102+0x80], R132 ;  /* 0x0000808466007388 */ /* 0x000fe20000000a00 */
[----:B------:R-:W-:Y:S02]  /*2f00*/  SHF.R.U32.HI R24, RZ, 0x4, R23 ;  /* 0x00000004ff187819 */ /* 0x000fe40000011617 */
[----:B------:R-:W-:Y:S01]  /*2f10*/  LOP3.LUT R99, R20, 0x130, RZ, 0xc0, !PT ;  /* 0x0000013014637812 */ /* 0x000fe200078ec0ff */
[----:B------:R-:W-:Y:S01]  /*2f20*/  STS.64 [R192+0x2080], R134 ;  /* 0x00208086c0007388 */ /* 0x000fe20000000a00 */
[----:B------:R-:W-:Y:S02]  /*2f30*/  LOP3.LUT R21, R21, 0x170, RZ, 0xc0, !PT ;  /* 0x0000017015157812 */ /* 0x000fe400078ec0ff */
[----:B------:R-:W-:Y:S01]  /*2f40*/  LOP3.LUT R23, R22, 0x1b0, RZ, 0xc0, !PT ;  /* 0x000001b016177812 */ /* 0x000fe200078ec0ff */
[----:B------:R-:W-:Y:S01]  /*2f50*/  STS.64 [R102+0x100], R136 ;  /* 0x0001008866007388 */ /* 0x000fe20000000a00 */
[----:B------:R-:W-:Y:S01]  /*2f60*/  LOP3.LUT R25, R24, 0x1f0, RZ, 0xc0, !PT ;  /* 0x000001f018197812 */ /* 0x000fe200078ec0ff */
[----:B------:R-:W-:Y:S01]  /*2f70*/  IMAD R99, R2, 0x4, R99 ;  /* 0x0000000402637824 */ /* 0x000fe200078e0263 */
[----:B------:R-:W-:Y:S01]  /*2f80*/  ISETP.LT.AND P1, PT, R0, 0x200, !P0 ;  /* 0x000002000000780c */ /* 0x000fe20004721270 */
[----:B------:R-:W-:Y:S01]  /*2f90*/  STS.64 [R193+0x2100], R138 ;  /* 0x0021008ac1007388 */ /* 0x000fe20000000a00 */
[----:B------:R-:W-:-:S02]  /*2fa0*/  IMAD R97, R2, 0x4, R21 ;  /* 0x0000000402617824 */ /* 0x000fc400078e0215 */
[C---:B------:R-:W-:Y:S01]  /*2fb0*/  IMAD R3, R2.reuse, 0x4, R23 ;  /* 0x0000000402037824 */ /* 0x040fe200078e0217 */
[----:B------:R-:W-:Y:S01]  /*2fc0*/  STS.64 [R102+0x180], R148 ;  /* 0x0001809466007388 */ /* 0x000fe20000000a00 */
[----:B------:R-:W-:-:S03]  /*2fd0*/  IMAD R2, R2, 0x4, R25 ;  /* 0x0000000402027824 */ /* 0x000fc600078e0219 */
[----:B------:R-:W-:Y:S04]  /*2fe0*/  STS.64 [R193+0x2180], R150 ;  /* 0x00218096c1007388 */ /* 0x000fe80000000a00 */
        /* <DEDUP_REMOVED lines=8> */
[----:B------:R-:W-:Y:S06]  /*3070*/  BAR.SYNC.DEFER_BLOCKING 0x0 ;  /* 0x0000000000007b1d */ /* 0x000fec0000010000 */
[----:B------:R-:W1:Y:S04]  /*3080*/  LDS.128 R132, [R100] ;  /* 0x0000000064847984 */ /* 0x000e680000000c00 */
[----:B------:R-:W2:Y:S04]  /*3090*/  LDS.128 R92, [R101+0x1000] ;  /* 0x00100000655c7984 */ /* 0x000ea80000000c00 */
[----:B------:R-:W3:Y:S04]  /*30a0*/  LDS.128 R88, [R98+0x2000] ;  /* 0x0020000062587984 */ /* 0x000ee80000000c00 */
[----:B------:R-:W4:Y:S04]  /*30b0*/  LDS.128 R32, [R96+0x3000] ;  /* 0x0030000060207984 */ /* 0x000f280000000c00 */
[----:B------:R-:W1:Y:S04]  /*30c0*/  LDS.128 R28, [R99+0x4000] ;  /* 0x00400000631c7984 */ /* 0x000e680000000c00 */
[----:B------:R-:W1:Y:S04]  /*30d0*/  LDS.128 R24, [R97+0x5000] ;  /* 0x0050000061187984 */ /* 0x000e680000000c00 */
[----:B------:R-:W1:Y:S04]  /*30e0*/  LDS.128 R20, [R3+0x6000] ;  /* 0x0060000003147984 */ /* 0x000e680000000c00 */
[----:B------:R-:W1:Y:S04]  /*30f0*/  LDS.128 R16, [R2+0x7000] ;  /* 0x0070000002107984 */ /* 0x000e680000000c00 */
[----:B------:R-:W-:Y:S06]  /*3100*/  BAR.SYNC.DEFER_BLOCKING 0x0 ;  /* 0x0000000000007b1d */ /* 0x000fec0000010000 */
[----:B------:R-:W-:Y:S04]  /*3110*/  STS.64 [R102], R156 ;  /* 0x0000009c66007388 */ /* 0x000fe80000000a00 */
        /* <DEDUP_REMOVED lines=17> */
[----:B------:R-:W1:Y:S04]  /*3230*/  LDS.128 R124, [R101+0x1000] ;  /* 0x00100000657c7984 */ /* 0x000e680000000c00 */
[----:B------:R-:W1:Y:S04]  /*3240*/  LDS.128 R112, [R98+0x2000] ;  /* 0x0020000062707984 */ /* 0x000e680000000c00 */
[----:B------:R-:W1:Y:S04]  /*3250*/  LDS.128 R108, [R96+0x3000] ;  /* 0x00300000606c7984 */ /* 0x000e680000000c00 */
        /* <DEDUP_REMOVED lines=13> */
[----:B------:R1:W-:Y:S04]  /*3330*/  STS.64 [R102+0x200], R72 ;  /* 0x0002004866007388 */ /* 0x0003e80000000a00 */
[----:B------:R-:W-:Y:S04]  /*3340*/  STS.64 [R193+0x2200], R74 ;  /* 0x0022004ac1007388 */ /* 0x000fe80000000a00 */
[----:B------:R-:W-:Y:S04]  /*3350*/  STS.64 [R102+0x280], R76 ;  /* 0x0002804c66007388 */ /* 0x000fe80000000a00 */
[----:B------:R-:W-:Y:S01]  /*3360*/  STS.64 [R193+0x2280], R78 ;  /* 0x0022804ec1007388 */ /* 0x000fe20000000a00 */
[----:B-1----:R-:W-:-:S03]  /*3370*/  IADD3 R73, R103, 0x12000, RZ ;  /* 0x0001200067497810 */ /* 0x002fc60007ffe0ff */
        /* <DEDUP_REMOVED lines=14> */
[----:B------:R1:W-:Y:S04]  /*3460*/  STS.64 [R102], R4 ;  /* 0x0000000466007388 */ /* 0x0003e80000000a00 */
[----:B------:R2:W-:Y:S04]  /*3470*/  STS.64 [R192+0x2000], R6 ;  /* 0x00200006c0007388 */ /* 0x0005e80000000a00 */
[----:B------:R3:W-:Y:S04]  /*3480*/  STS.64 [R102+0x80], R8 ;  /* 0x0000800866007388 */ /* 0x0007e80000000a00 */
[----:B------:R4:W-:Y:S01]  /*3490*/  STS.64 [R192+0x2080], R10 ;  /* 0x0020800ac0007388 */ /* 0x0009e20000000a00 */
[----:B-1----:R-:W-:Y:S01]  /*34a0*/  IMAD.MOV.U32 R4, RZ, RZ, 0x4 ;  /* 0x00000004ff047424 */ /* 0x002fe200078e00ff */
[----:B------:R-:W-:-:S02]  /*34b0*/  LOP3.LUT R5, R0, 0x18, RZ, 0xfc, !PT ;  /* 0x0000001800057812 */ /* 0x000fc400078efcff */
[----:B------:R1:W-:Y:S01]  /*34c0*/  STS.64 [R102+0x100], R12 ;  /* 0x0001000c66007388 */ /* 0x0003e20000000a00 */
[----:B--2---:R-:W-:-:S03]  /*34d0*/  IMAD.WIDE R6, R103, R4, c[0x0][0x170] ;  /* 0x00005c0067067625 */ /* 0x004fc600078e0204 */
[----:B------:R2:W-:Y:S01]  /*34e0*/  STS.64 [R193+0x2100], R14 ;  /* 0x0021000ec1007388 */ /* 0x0005e20000000a00 */
[----:B---3--:R-:W-:-:S03]  /*34f0*/  IADD3 R9, R103, 0x3000, RZ ;  /* 0x0000300067097810 */ /* 0x008fc60007ffe0ff */
[----:B------:R-:W-:Y:S01]  /*3500*/  STS.64 [R102+0x180], R188 ;  /* 0x000180bc66007388 */ /* 0x000fe20000000a00 */
[----:B----4-:R-:W-:Y:S01]  /*3510*/  IADD3 R11, R103, 0x6000, RZ ;  /* 0x00006000670b7810 */ /* 0x010fe20007ffe0ff */
[-C--:B------:R-:W-:Y:S02]  /*3520*/  IMAD.WIDE R8, R9, R4.reuse, c[0x0][0x170] ;  /* 0x00005c0009087625 */ /* 0x080fe400078e0204 */
[----:B------:R-:W-:Y:S01]  /*3530*/  STS.64 [R193+0x2180], R190 ;  /* 0x002180bec1007388 */ /* 0x000fe20000000a00 */
[----:B-1----:R-:W-:Y:S01]  /*3540*/  IADD3 R13, R103, 0x9000, RZ ;  /* 0x00009000670d7810 */ /* 0x002fe20007ffe0ff */
[-C--:B------:R-:W-:Y:S02]  /*3550*/  IMAD.WIDE R10, R11, R4.reuse, c[0x0][0x170] ;  /* 0x00005c000b0a7625 */ /* 0x080fe400078e0204 */
[----:B------:R-:W-:Y:S01]  /*3560*/  STS.64 [R102+0x200], R184 ;  /* 0x000200b866007388 */ /* 0x000fe20000000a00 */
[----:B--2---:R-:W-:Y:S01]  /*3570*/  IADD3 R15, R103, 0xf000, RZ ;  /* 0x0000f000670f7810 */ /* 0x004fe20007ffe0ff */
[----:B------:R-:W-:Y:S01]  /*3580*/  IMAD.WIDE R12, R13, R4, c[0x0][0x170] ;  /* 0x00005c000d0c7625 */ /* 0x000fe200078e0204 */
[----:B------:R-:W-:Y:S01]  /*3590*/  LOP3.LUT R14, R0, 0x58, RZ, 0xfc, !PT ;  /* 0x00000058000e7812 */ /* 0x000fe200078efcff */
        /* <DEDUP_REMOVED lines=8> */
[----:B------:R1:W-:Y:S01]  /*3620*/  @P1 STG.E.128 [R6.64], R132 ;  /* 0x0000008406001986 */ /* 0x0003e2000c101d0c */
[----:B------:R-:W-:-:S02]  /*3630*/  ISETP.LT.AND P1, PT, R5, 0x200, !P0 ;  /* 0x000002000500780c */ /* 0x000fc40004721270 */
[C---:B------:R-:W-:Y:S01]  /*3640*/  LOP3.LUT R5, R0.reuse, 0x1c, RZ, 0xfc, !PT ;  /* 0x0000001c00057812 */ /* 0x040fe200078efcff */
[----:B------:R2:W-:Y:S03]  /*3650*/  @P6 STG.E.128 [R8.64], R92 ;  /* 0x0000005c08006986 */ /* 0x0005e6000c101d0c */
[----:B------:R-:W-:Y:S01]  /*3660*/  ISETP.LT.AND P6, PT, R5, 0x200, !P0 ;  /* 0x000002000500780c */ /* 0x000fe200047c1270 */
[----:B------:R3:W-:Y:S01]  /*3670*/  @P5 STG.E.128 [R10.64], R88 ;  /* 0x000000580a005986 */ /* 0x0007e2000c101d0c */
[----:B------:R-:W-:-:S03]  /*3680*/  LOP3.LUT R5, R0, 0x20, RZ, 0xfc, !PT ;  /* 0x0000002000057812 */ /* 0x000fc600078efcff */
[----:B------:R4:W-:Y:S01]  /*3690*/  @P4 STG.E.128 [R12.64], R32 ;  /* 0x000000200c004986 */ /* 0x0009e2000c101d0c */
[----:B------:R-:W-:Y:S02]  /*36a0*/  ISETP.LT.AND P5, PT, R5, 0x200, !P0 ;  /* 0x000002000500780c */ /* 0x000fe400047a1270 */
[C---:B------:R-:W-:Y:S01]  /*36b0*/  LOP3.LUT R5, R0.reuse, 0x24, RZ, 0xfc, !PT ;  /* 0x0000002400057812 */ /* 0x040fe200078efcff */
[----:B------:R-:W-:Y:S01]  /*36c0*/  LDS.128 R32, [R96+0x3000] ;  /* 0x0030000060207984 */ /* 0x000fe20000000c00 */
[----:B-1----:R-:W-:Y:S02]  /*36d0*/  IADD3 R7, R103, 0xc000, RZ ;  /* 0x0000c00067077810 */ /* 0x002fe40007ffe0ff */
[----:B------:R-:W-:Y:S02]  /*36e0*/  ISETP.LT.AND P4, PT, R5, 0x200, !P0 ;  /* 0x000002000500780c */ /* 0x000fe40004781270 */
[----:B------:R-:W-:Y:S01]  /*36f0*/  LOP3.LUT R5, R0, 0x28, RZ, 0xfc, !PT ;  /* 0x0000002800057812 */ /* 0x000fe200078efcff */
[----:B------:R-:W-:-:S04]  /*3700*/  IMAD.WIDE R6, R7, R4, c[0x0][0x170] ;  /* 0x00005c0007067625 */ /* 0x000fc800078e0204 */
[-C--:B--2---:R-:W-:Y:S01]  /*3710*/  IMAD.WIDE R8, R15, R4.reuse, c[0x0][0x170] ;  /* 0x00005c000f087625 */ /* 0x084fe200078e0204 */
[----:B------:R1:W-:Y:S01]  /*3720*/  @P3 STG.E.128 [R6.64], R28 ;  /* 0x0000001c06003986 */ /* 0x0003e2000c101d0c */
[----:B------:R-:W-:Y:S02]  /*3730*/  ISETP.LT.AND P3, PT, R5, 0x200, !P0 ;  /* 0x000002000500780c */ /* 0x000fe40004761270 */
[C---:B------:R-:W-:Y:S01]  /*3740*/  LOP3.LUT R5, R0.reuse, 0x2c, RZ, 0xfc, !PT ;  /* 0x0000002c00057812 */ /* 0x040fe200078efcff */
[-C--:B---3--:R-:W-:Y:S01]  /*3750*/  IMAD.WIDE R10, R73, R4.reuse, c[0x0][0x170] ;  /* 0x00005c00490a7625 */ /* 0x088fe200078e0204 */
[----:B------:R2:W-:Y:S01]  /*3760*/  @P2 STG.E.128 [R8.64], R24 ;  /* 0x0000001808002986 */ /* 0x0005e2000c101d0c */
[----:B----4-:R-:W-:Y:S02]  /*3770*/  IADD3 R13, R103, 0x15000, RZ ;  /* 0x00015000670d7810 */ /* 0x010fe40007ffe0ff */
[----:B------:R-:W-:Y:S01]  /*3780*/  ISETP.LT.AND P2, PT, R5, 0x200, !P0 ;  /* 0x000002000500780c */ /* 0x000fe20004741270 */
[----:B------:R3:W-:Y:S01]  /*3790*/  @P1 STG.E.128 [R10.64], R20 ;  /* 0x000000140a001986 */ /* 0x0007e2000c101d0c */
[----:B------:R-:W-:Y:S01]  /*37a0*/  LOP3.LUT R5, R0, 0x30, RZ, 0xfc, !PT ;  /* 0x0000003000057812 */ /* 0x000fe200078efcff */
[----:B------:R-:W-:Y:S01]  /*37b0*/  IMAD.WIDE R12, R13, R4, c[0x0][0x170] ;  /* 0x00005c000d0c7625 */ /* 0x000fe200078e0204 */
[----:B------:R-:W-:Y:S01]  /*37c0*/  IADD3 R15, R103, 0x18000, RZ ;  /* 0x00018000670f7810 */ /* 0x000fe20007ffe0ff */
[----:B------:R-:W4:Y:S01]  /*37d0*/  LDS.128 R20, [R100] ;  /* 0x0000000064147984 */ /* 0x000f220000000c00 */
[----:B------:R-:W-:-:S02]  /*37e0*/  ISETP.LT.AND P1, PT, R5, 0x200, !P0 ;  /* 0x000002000500780c */ /* 0x000fc40004721270 */
[C---:B------:R-:W-:Y:S01]  /*37f0*/  LOP3.LUT R5, R0.reuse, 0x34, RZ, 0xfc, !PT ;  /* 0x0000003400057812 */ /* 0x040fe200078efcff */
[----:B------:R3:W-:Y:S01]  /*3800*/  @P6 STG.E.128 [R12.64], R16 ;  /* 0x000000100c006986 */ /* 0x0007e2000c101d0c */
[----:B-1----:R-:W-:Y:S01]  /*3810*/  IADD3 R29, R103, 0x1b000, RZ ;  /* 0x0001b000671d7810 */ /* 0x002fe20007ffe0ff */
[-C--:B------:R-:W-:Y:S01]  /*3820*/  IMAD.WIDE R6, R15, R4.reuse, c[0x0][0x170] ;  /* 0x00005c000f067625 */ /* 0x080fe200078e0204 */
[----:B------:R-:W-:Y:S01]  /*3830*/  ISETP.LT.AND P6, PT, R5, 0x200, !P0 ;  /* 0x000002000500780c */ /* 0x000fe200047c1270 */
[----:B------:R-:W1:Y:S01]  /*3840*/  LDS.128 R24, [R101+0x1000] ;  /* 0x0010000065187984 */ /* 0x000e620000000c00 */
[----:B------:R-:W-:Y:S01]  /*3850*/  LOP3.LUT R5, R0, 0x38, RZ, 0xfc, !PT ;  /* 0x0000003800057812 */ /* 0x000fe200078efcff */
[----:B--2---:R-:W-:Y:S01]  /*3860*/  IMAD.WIDE R8, R29, R4, c[0x0][0x170] ;  /* 0x00005c001d087625 */ /* 0x004fe200078e0204 */
[----:B------:R-:W-:Y:S01]  /*3870*/  IADD3 R15, R103, 0x21000, RZ ;  /* 0x00021000670f7810 */ /* 0x000fe20007ffe0ff */
[----:B------:R2:W-:Y:S01]  /*3880*/  @P5 STG.E.128 [R6.64], R128 ;  /* 0x0000008006005986 */ /* 0x0005e2000c101d0c */
[----:B------:R-:W-:-:S02]  /*3890*/  ISETP.LT.AND P5, PT, R5, 0x200, !P0 ;  /* 0x000002000500780c */ /* 0x000fc400047a1270 */
[----:B---3--:R-:W-:Y:S01]  /*38a0*/  IADD3 R11, R103, 0x1e000, RZ ;  /* 0x0001e000670b7810 */ /* 0x008fe20007ffe0ff */
[----:B------:R3:W-:Y:S01]  /*38b0*/  @P4 STG.E.128 [R8.64], R124 ;  /* 0x0000007c08004986 */ /* 0x0007e2000c101d0c */
[----:B------:R-:W-:-:S03]  /*38c0*/  LOP3.LUT R5, R0, 0x3c, RZ, 0xfc, !PT ;  /* 0x0000003c00057812 */ /* 0x000fc600078efcff */
[-C--:B------:R-:W-:Y:S01]  /*38d0*/  IMAD.WIDE R10, R11, R4.reuse, c[0x0][0x170] ;  /* 0x00005c000b0a7625 */ /* 0x080fe200078e0204 */
[----:B------:R-:W-:Y:S01]  /*38e0*/  ISETP.LT.AND P4, PT, R5, 0x200, !P0 ;  /* 0x000002000500780c */ /* 0x000fe20004781270 */
[----:B------:R-:W1:Y:S01]  /*38f0*/  LDS.128 R28, [R98+0x2000] ;  /* 0x00200000621c7984 */ /* 0x000e620000000c00 */
[C---:B------:R-:W-:Y:S01]  /*3900*/  LOP3.LUT R5, R0.reuse, 0x40, RZ, 0xfc, !PT ;  /* 0x0000004000057812 */ /* 0x040fe200078efcff */
[-C--:B------:R-:W-:Y:S01]  /*3910*/  IMAD.WIDE R12, R15, R4.reuse, c[0x0][0x170] ;  /* 0x00005c000f0c7625 */ /* 0x080fe200078e0204 */
[----:B------:R-:W-:Y:S01]  /*3920*/  IADD3 R17, R103, 0x24000, RZ ;  /* 0x0002400067117810 */ /* 0x000fe20007ffe0ff */
[----:B------:R4:W-:Y:S01]  /*3930*/  @P3 STG.E.128 [R10.64], R112 ;  /* 0x000000700a003986 */ /* 0x0009e2000c101d0c */
[----:B------:R-:W-:Y:S02]  /*3940*/  ISETP.LT.AND P3, PT, R5, 0x200, !P0 ;  /* 0x000002000500780c */ /* 0x000fe40004761270 */
[----:B------:R-:W-:Y:S01]  /*3950*/  LOP3.LUT R5, R0, 0x44, RZ, 0xfc, !PT ;  /* 0x0000004400057812 */ /* 0x000fe200078efcff */
[----:B--2---:R-:W-:Y:S01]  /*3960*/  IMAD.WIDE R6, R17, R4, c[0x0][0x170] ;  /* 0x00005c0011067625 */ /* 0x004fe200078e0204 */
[----:B------:R2:W-:Y:S01]  /*3970*/  @P2 STG.E.128 [R12.64], R108 ;  /* 0x0000006c0c002986 */ /* 0x0005e2000c101d0c */
[----:B------:R-:W-:-:S02]  /*3980*/  IADD3 R15, R103, 0x2a000, RZ ;  /* 0x0002a000670f7810 */ /* 0x000fc40007ffe0ff */
[----:B---3--:R-:W-:Y:S01]  /*3990*/  IADD3 R9, R103, 0x27000, RZ ;  /* 0x0002700067097810 */ /* 0x008fe20007ffe0ff */
[----:B------:R3:W-:Y:S01]  /*39a0*/  @P1 STG.E.128 [R6.64], R104 ;  /* 0x0000006806001986 */ /* 0x0007e2000c101d0c */
[----:B------:R-:W-:Y:S02]  /*39b0*/  ISETP.LT.AND P2, PT, R5, 0x200, !P0 ;  /* 0x000002000500780c */ /* 0x000fe40004741270 */
[C---:B------:R-:W-:Y:S01]  /*39c0*/  LOP3.LUT R5, R0.reuse, 0x48, RZ, 0xfc, !PT ;  /* 0x0000004800057812 */ /* 0x040fe200078efcff */
[-C--:B------:R-:W-:Y:S01]  /*39d0*/  IMAD.WIDE R8, R9, R4.reuse, c[0x0][0x170] ;  /* 0x00005c0009087625 */ /* 0x080fe200078e0204 */
[----:B------:R-:W-:Y:S02]  /*39e0*/  IADD3 R17, R103, 0x2d000, RZ ;  /* 0x0002d00067117810 */ /* 0x000fe40007ffe0ff */
[----:B------:R-:W-:Y:S02]  /*39f0*/  ISETP.LT.AND P1, PT, R5, 0x200, !P0 ;  /* 0x000002000500780c */ /* 0x000fe40004721270 */
[----:B------:R-:W-:Y:S01]  /*3a00*/  LOP3.LUT R5, R0, 0x4c, RZ, 0xfc, !PT ;  /* 0x0000004c00057812 */ /* 0x000fe200078efcff */
[----:B----4-:R-:W-:Y:S01]  /*3a10*/  IMAD.WIDE R10, R15, R4, c[0x0][0x170] ;  /* 0x00005c000f0a7625 */ /* 0x010fe200078e0204 */
[----:B------:R4:W-:Y:S01]  /*3a20*/  @P6 STG.E.128 [R8.64], R44 ;  /* 0x0000002c08006986 */ /* 0x0009e2000c101d0c */
[----:B------:R-:W-:-:S02]  /*3a30*/  IADD3 R15, R103, 0x33000, RZ ;  /* 0x00033000670f7810 */ /* 0x000fc40007ffe0ff */
[----:B------:R-:W-:Y:S01]  /*3a40*/  ISETP.LT.AND P6, PT, R5, 0x200, !P0 ;  /* 0x000002000500780c */ /* 0x000fe200047c1270 */
[-C--:B--2---:R-:W-:Y:S01]  /*3a50*/  IMAD.WIDE R12, R17, R4.reuse, c[0x0][0x170] ;  /* 0x00005c00110c7625 */ /* 0x084fe200078e0204 */
[C---:B------:R-:W-:Y:S01]  /*3a60*/  LOP3.LUT R5, R0.reuse, 0x50, RZ, 0xfc, !PT ;  /* 0x0000005000057812 */ /* 0x040fe200078efcff */
[----:B------:R2:W-:Y:S01]  /*3a70*/  @P5 STG.E.128 [R10.64], R40 ;  /* 0x000000280a005986 */ /* 0x0005e2000c101d0c */
[----:B---3--:R-:W-:Y:S02]  /*3a80*/  IADD3 R7, R103, 0x30000, RZ ;  /* 0x0003000067077810 */ /* 0x008fe40007ffe0ff */
[----:B------:R-:W-:Y:S01]  /*3a90*/  ISETP.LT.AND P5, PT, R5, 0x200, !P0 ;  /* 0x000002000500780c */ /* 0x000fe200047a1270 */
[----:B------:R3:W-:Y:S01]  /*3aa0*/  @P4 STG.E.128 [R12.64], R36 ;  /* 0x000000240c004986 */ /* 0x0007e2000c101d0c */
[----:B------:R-:W-:Y:S01]  /*3ab0*/  LOP3.LUT R5, R0, 0x54, RZ, 0xfc, !PT ;  /* 0x0000005400057812 */ /* 0x000fe200078efcff */
[----:B------:R-:W-:Y:S01]  /*3ac0*/  IMAD.WIDE R6, R7, R4, c[0x0][0x170] ;  /* 0x00005c0007067625 */ /* 0x000fe200078e0204 */
[----:B------:R-:W-:Y:S01]  /*3ad0*/  IADD3 R17, R103, 0x5a000, RZ ;  /* 0x0005a00067117810 */ /* 0x000fe20007ffe0ff */
[----:B------:R-:W1:Y:S01]  /*3ae0*/  LDS.128 R36, [R99+0x4000] ;  /* 0x0040000063247984 */ /* 0x000e620000000c00 */
[----:B------:R-:W-:-:S02]  /*3af0*/  ISETP.LT.AND P4, PT, R5, 0x200, !P0 ;  /* 0x000002000500780c */ /* 0x000fc40004781270 */
[----:B------:R-:W-:Y:S01]  /*3b00*/  LOP3.LUT R5, R0, 0x5c, RZ, 0xfc, !PT ;  /* 0x0000005c00057812 */ /* 0x000fe200078efcff */
[-C--:B----4-:R-:W-:Y:S01]  /*3b10*/  IMAD.WIDE R8, R15, R4.reuse, c[0x0][0x170] ;  /* 0x00005c000f087625 */ /* 0x090fe200078e0204 */
[----:B------:R4:W-:Y:S01]  /*3b20*/  @P3 STG.E.128 [R6.64], R120 ;  /* 0x0000007806003986 */ /* 0x0009e2000c101d0c */
[----:B------:R-:W-:Y:S02]  /*3b30*/  ISETP.LT.AND P3, PT, R14, 0x200, !P0 ;  /* 0x000002000e00780c */ /* 0x000fe40004761270 */
[----:B------:R-:W-:Y:S01]  /*3b40*/  IADD3 R15, R103, 0x4b000, RZ ;  /* 0x0004b000670f7810 */ /* 0x000fe20007ffe0ff */
[----:B------:R4:W-:Y:S01]  /*3b50*/  @P2 STG.E.128 [R8.64], R116 ;  /* 0x0000007408002986 */ /* 0x0009e2000c101d0c */
[----:B------:R-:W-:Y:S01]  /*3b60*/  ISETP.LT.AND P2, PT, R5, 0x200, !P0 ;  /* 0x000002000500780c */ /* 0x000fe20004741270 */
[----:B------:R-:W-:Y:S01]  /*3b70*/  IMAD.WIDE R16, R17, R4, c[0x0][0x170] ;  /* 0x00005c0011107625 */ /* 0x000fe200078e0204 */
[C---:B--2---:R-:W-:Y:S01]  /*3b80*/  IADD3 R11, R103.reuse, 0x36000, RZ ;  /* 0x00036000670b7810 */ /* 0x044fe20007ffe0ff */
[----:B------:R-:W2:Y:S01]  /*3b90*/  LDS.128 R40, [R97+0x5000] ;  /* 0x0050000061287984 */ /* 0x000ea20000000c00 */
[----:B------:R-:W-:-:S02]  /*3ba0*/  IADD3 R5, R103, 0x39000, RZ ;  /* 0x0003900067057810 */ /* 0x000fc40007ffe0ff */
[----:B---3--:R-:W-:Y:S01]  /*3bb0*/  IADD3 R13, R103, 0x3c000, RZ ;  /* 0x0003c000670d7810 */ /* 0x008fe20007ffe0ff */
[----:B------:R3:W1:Y:S01]  /*3bc0*/  LDS.128 R44, [R3+0x6000] ;  /* 0x00600000032c7984 */ /* 0x0006620000000c00 */
[----:B------:R-:W-:Y:S01]  /*3bd0*/  IMAD.WIDE R10, R11, R4, c[0x0][0x170] ;  /* 0x00005c000b0a7625 */ /* 0x000fe200078e0204 */
[----:B------:R-:W-:-:S03]  /*3be0*/  LOP3.LUT R12, R0, 0x60, RZ, 0xfc, !PT ;  /* 0x00000060000c7812 */ /* 0x000fc600078efcff */
[-C--:B----4-:R-:W-:Y:S01]  /*3bf0*/  IMAD.WIDE R6, R5, R4.reuse, c[0x0][0x170] ;  /* 0x00005c0005067625 */ /* 0x090fe200078e0204 */
[----:B------:R-:W-:Y:S01]  /*3c00*/  LOP3.LUT R5, R0, 0x64, RZ, 0xfc, !PT ;  /* 0x0000006400057812 */ /* 0x000fe200078efcff */
[----:B------:R4:W-:Y:S01]  /*3c10*/  @P1 STG.E.128 [R10.64], R68 ;  /* 0x000000440a001986 */ /* 0x0009e2000c101d0c */
[----:B------:R-:W-:Y:S01]  /*3c20*/  ISETP.LT.AND P1, PT, R12, 0x200, !P0 ;  /* 0x000002000c00780c */ /* 0x000fe20004721270 */
[----:B------:R-:W-:Y:S01]  /*3c30*/  IMAD.WIDE R8, R13, R4, c[0x0][0x170] ;  /* 0x00005c000d087625 */ /* 0x000fe200078e0204 */
[----:B------:R-:W-:Y:S01]  /*3c40*/  IADD3 R13, R103, 0x3f000, RZ ;  /* 0x0003f000670d7810 */ /* 0x000fe20007ffe0ff */
[----:B------:R4:W-:Y:S01]  /*3c50*/  @P6 STG.E.128 [R6.64], R64 ;  /* 0x0000004006006986 */ /* 0x0009e2000c101d0c */
[----:B------:R-:W-:Y:S02]  /*3c60*/  ISETP.LT.AND P6, PT, R5, 0x200, !P0 ;  /* 0x000002000500780c */ /* 0x000fe400047c1270 */
[C---:B------:R-:W-:Y:S01]  /*3c70*/  LOP3.LUT R5, R0.reuse, 0x68, RZ, 0xfc, !PT ;  /* 0x0000006800057812 */ /* 0x040fe200078efcff */
[----:B------:R2:W-:Y:S01]  /*3c80*/  @P5 STG.E.128 [R8.64], R60 ;  /* 0x0000003c08005986 */ /* 0x0005e2000c101d0c */
[----:B------:R-:W-:-:S02]  /*3c90*/  LOP3.LUT R12, R0, 0x6c, RZ, 0xfc, !PT ;  /* 0x0000006c000c7812 */ /* 0x000fc400078efcff */
[----:B------:R-:W-:Y:S02]  /*3ca0*/  ISETP.LT.AND P5, PT, R5, 0x200, !P0 ;  /* 0x000002000500780c */ /* 0x000fe400047a1270 */
[C---:B------:R-:W-:Y:S02]  /*3cb0*/  LOP3.LUT R5, R0.reuse, 0x70, RZ, 0xfc, !PT ;  /* 0x0000007000057812 */ /* 0x040fe400078efcff */
[----:B---3--:R-:W-:Y:S02]  /*3cc0*/  LOP3.LUT R3, R0, 0x78, RZ, 0xfc, !PT ;  /* 0x0000007800037812 */ /* 0x008fe400078efcff */
[----:B----4-:R-:W-:Y:S01]  /*3cd0*/  IADD3 R11, R103, 0x42000, RZ ;  /* 0x00042000670b7810 */ /* 0x010fe20007ffe0ff */
[----:B------:R-:W-:Y:S01]  /*3ce0*/  IMAD.WIDE R6, R13, R4, c[0x0][0x170] ;  /* 0x00005c000d067625 */ /* 0x000fe200078e0204 */
[----:B------:R-:W-:-:S03]  /*3cf0*/  IADD3 R13, R103, 0x45000, RZ ;  /* 0x00045000670d7810 */ /* 0x000fc60007ffe0ff */
[-C--:B--2---:R-:W-:Y:S01]  /*3d00*/  IMAD.WIDE R8, R11, R4.reuse, c[0x0][0x170] ;  /* 0x00005c000b087625 */ /* 0x084fe200078e0204 */
[----:B------:R2:W-:Y:S01]  /*3d10*/  @P4 STG.E.128 [R6.64], R56 ;  /* 0x0000003806004986 */ /* 0x0005e2000c101d0c */
[----:B------:R-:W-:Y:S02]  /*3d20*/  ISETP.LT.AND P4, PT, R12, 0x200, !P0 ;  /* 0x000002000c00780c */ /* 0x000fe40004781270 */
[-C--:B------:R-:W-:Y:S01]  /*3d30*/  IMAD.WIDE R10, R13, R4.reuse, c[0x0][0x170] ;  /* 0x00005c000d0a7625 */ /* 0x080fe200078e0204 */
[----:B------:R-:W-:Y:S01]  /*3d40*/  IADD3 R13, R103, 0x48000, RZ ;  /* 0x00048000670d7810 */ /* 0x000fe20007ffe0ff */
[----:B------:R3:W-:Y:S01]  /*3d50*/  @P3 STG.E.128 [R8.64], R48 ;  /* 0x0000003008003986 */ /* 0x0007e2000c101d0c */
[----:B------:R-:W-:Y:S02]  /*3d60*/  ISETP.LT.AND P3, PT, R5, 0x200, !P0 ;  /* 0x000002000500780c */ /* 0x000fe40004761270 */
[C---:B------:R-:W-:Y:S01]  /*3d70*/  LOP3.LUT R5, R0.reuse, 0x74, RZ, 0xfc, !PT ;  /* 0x0000007400057812 */ /* 0x040fe200078efcff */
[----:B------:R-:W-:Y:S01]  /*3d80*/  IMAD.WIDE R12, R13, R4, c[0x0][0x170] ;  /* 0x00005c000d0c7625 */ /* 0x000fe200078e0204 */
[----:B------:R-:W-:Y:S01]  /*3d90*/  LOP3.LUT R0, R0, 0x7c, RZ, 0xfc, !PT ;  /* 0x0000007c00007812 */ /* 0x000fe200078efcff */
[----:B------:R4:W-:Y:S01]  /*3da0*/  @P2 STG.E.128 [R10.64], R52 ;  /* 0x000000340a002986 */ /* 0x0009e2000c101d0c */
[----:B------:R-:W-:-:S03]  /*3db0*/  ISETP.LT.AND P2, PT, R5, 0x200, !P0 ;  /* 0x000002000500780c */ /* 0x000fc60004741270 */
[----:B------:R4:W-:Y:S01]  /*3dc0*/  @P1 STG.E.128 [R12.64], R20 ;  /* 0x000000140c001986 */ /* 0x0009e2000c101d0c */
[----:B------:R-:W-:Y:S01]  /*3dd0*/  ISETP.LT.AND P1, PT, R3, 0x200, !P0 ;  /* 0x000002000300780c */ /* 0x000fe20004721270 */
[----:B--2---:R-:W-:Y:S01]  /*3de0*/  IMAD.WIDE R6, R15, R4, c[0x0][0x170] ;  /* 0x00005c000f067625 */ /* 0x004fe200078e0204 */
[----:B------:R-:W-:Y:S02]  /*3df0*/  ISETP.LT.AND P0, PT, R0, 0x200, !P0 ;  /* 0x000002000000780c */ /* 0x000fe40004701270 */
[C---:B------:R-:W-:Y:S02]  /*3e00*/  IADD3 R3, R103.reuse, 0x54000, RZ ;  /* 0x0005400067037810 */ /* 0x040fe40007ffe0ff */
[C---:B---3--:R-:W-:Y:S01]  /*3e10*/  IADD3 R9, R103.reuse, 0x4e000, RZ ;  /* 0x0004e00067097810 */ /* 0x048fe20007ffe0ff */
[----:B-1----:R1:W-:Y:S01]  /*3e20*/  @P6 STG.E.128 [R6.64], R24 ;  /* 0x0000001806006986 */ /* 0x0023e2000c101d0c */
[----:B------:R-:W-:-:S03]  /*3e30*/  IADD3 R15, R103, 0x57000, RZ ;  /* 0x00057000670f7810 */ /* 0x000fc60007ffe0ff */
[----:B------:R-:W-:Y:S01]  /*3e40*/  IMAD.WIDE R8, R9, R4, c[0x0][0x170] ;  /* 0x00005c0009087625 */ /* 0x000fe200078e0204 */
[----:B----4-:R-:W-:-:S03]  /*3e50*/  IADD3 R11, R103, 0x51000, RZ ;  /* 0x00051000670b7810 */ /* 0x010fc60007ffe0ff */
[-C--:B------:R-:W-:Y:S01]  /*3e60*/  IMAD.WIDE R14, R15, R4.reuse, c[0x0][0x170] ;  /* 0x00005c000f0e7625 */ /* 0x080fe200078e0204 */
[----:B------:R1:W-:Y:S03]  /*3e70*/  @P5 STG.E.128 [R8.64], R28 ;  /* 0x0000001c08005986 */ /* 0x0003e6000c101d0c */
[----:B------:R-:W-:-:S04]  /*3e80*/  IMAD.WIDE R10, R11, R4, c[0x0][0x170] ;  /* 0x00005c000b0a7625 */ /* 0x000fc800078e0204 */
[----:B------:R-:W-:Y:S01]  /*3e90*/  IMAD.WIDE R12, R3, R4, c[0x0][0x170] ;  /* 0x00005c00030c7625 */ /* 0x000fe200078e0204 */
[----:B------:R1:W-:Y:S04]  /*3ea0*/  @P4 STG.E.128 [R10.64], R32 ;  /* 0x000000200a004986 */ /* 0x0003e8000c101d0c */
[----:B------:R1:W-:Y:S04]  /*3eb0*/  @P3 STG.E.128 [R12.64], R36 ;  /* 0x000000240c003986 */ /* 0x0003e8000c101d0c */
[----:B------:R1:W-:Y:S04]  /*3ec0*/  @P2 STG.E.128 [R14.64], R40 ;  /* 0x000000280e002986 */ /* 0x0003e8000c101d0c */
[----:B------:R1:W-:Y:S01]  /*3ed0*/  @P1 STG.E.128 [R16.64], R44 ;  /* 0x0000002c10001986 */ /* 0x0003e2000c101d0c */
[----:B------:R-:W-:Y:S05]  /*3ee0*/  @!P0 EXIT ;  /* 0x000000000000894d */ /* 0x000fea0003800000 */
[----:B-1----:R-:W1:Y:S01]  /*3ef0*/  LDS.128 R8, [R2+0x7000] ;  /* 0x0070000002087984 */ /* 0x002e620000000c00 */
[----:B------:R-:W-:-:S05]  /*3f00*/  IADD3 R5, R103, 0x5d000, RZ ;  /* 0x0005d00067057810 */ /* 0x000fca0007ffe0ff */
[----:B------:R-:W-:-:S05]  /*3f10*/  IMAD.WIDE R4, R5, R4, c[0x0][0x170] ;  /* 0x00005c0005047625 */ /* 0x000fca00078e0204 */
[----:B-1----:R-:W-:Y:S01]  /*3f20*/  STG.E.128 [R4.64], R8 ;  /* 0x0000000804007986 */ /* 0x002fe2000c101d0c */
[----:B------:R-:W-:Y:S05]  /*3f30*/  EXIT ;  /* 0x000000000000794d */ /* 0x000fea0003800000 */
.L_x_1:
[----:B------:R-:W-:-:S00]  /*3f40*/  BRA `(.L_x_1) ;  /* 0xfffffff000007947 */ /* 0x000fc0000383ffff */
[----:B------:R-:W-:-:S00]  /*3f50*/  NOP ;  /* 0x0000000000007918 */ /* 0x000fc00000000000 */
        /* <DEDUP_REMOVED lines=10> */
.L_x_2:


//--------------------- .nv.shared.triton_mm      --------------------------
	.section	.nv.shared.triton_mm,"aw",@nobits
	.sectionflags	@""
	.align	16
